	.target	sm_90a

	.elftype	@"ET_EXEC"


//--------------------- .note.nv.tkinfo           --------------------------
	.section	.note.nv.tkinfo,"",@"SHT_NOTE"
	.sectionflags	@"SHF_NOTE_NV_TKINFO"
	.tkinfo
        /*0018*/ 	.word	0x00000002
        /*0030*/ 	.string	""
        /*0030*/ 	.string	"ptxas"
        /*0030*/ 	.string	"Cuda compilation tools, release 13.0, V13.0.88"
        /*0030*/ 	.string	"Build cuda_13.0.r13.0/compiler.36424714_0"
        /*0030*/ 	.string	"-arch sm_90a -m 64 "



//--------------------- .note.nv.cuinfo           --------------------------
	.section	.note.nv.cuinfo,"",@"SHT_NOTE"
	.sectionflags	@"SHF_NOTE_NV_CUINFO"
        /*0018*/ 	.short	0x0002
        /*001a*/ 	.short	0x005a
        /*001c*/ 	.short	0x0082
	.zero		2


//--------------------- .nv.info                  --------------------------
	.section	.nv.info,"",@"SHT_CUDA_INFO"
	.align	4


	//----- nvinfo : EIATTR_REGCOUNT
	.align		4
        /*0000*/ 	.byte	0x04, 0x2f
        /*0002*/ 	.short	(.L_15 - .L_14)
	.align		4
.L_14:
        /*0004*/ 	.word	index@(_ZN7cutlass13device_kernelINS_4fmha6kernel28FmhaKernelTmaWarpSpecializedINS1_10collective30FmhaMainloopTmaWarpSpecializedINS_6half_tEffN4cute5tupleIJNS7_1CILi128EEENS9_ILi64EEENS9_ILi16EEEEEENS8_IJiNS9_ILi1EEENS8_IJiiEEEEEESG_SG_NS4_14ResidualFusionEJNS2_6OptionILNS2_3TagE0ENS9_ILb1EEEEENSI_ILSJ_2ESK_EEEEENS4_15FmhaFwdEpilogueIS6_fNS8_IJSB_SC_SB_EEEEENS2_23PersistentTileSchedulerEJSL_SM_EEEEEvNT_6ParamsE)
        /*0008*/ 	.word	0x000000a8


	//----- nvinfo : EIATTR_FRAME_SIZE
	.align		4
.L_15:
        /*000c*/ 	.byte	0x04, 0x11
        /*000e*/ 	.short	(.L_17 - .L_16)
	.align		4
.L_16:
        /*0010*/ 	.word	index@($__internal_0_$__cuda_sm20_rcp_rn_f32_slowpath)
        /*0014*/ 	.word	0x00000000


	//----- nvinfo : EIATTR_FRAME_SIZE
	.align		4
.L_17:
        /*0018*/ 	.byte	0x04, 0x11
        /*001a*/ 	.short	(.L_19 - .L_18)
	.align		4
.L_18:
        /*001c*/ 	.word	index@(_ZN7cutlass13device_kernelINS_4fmha6kernel28FmhaKernelTmaWarpSpecializedINS1_10collective30FmhaMainloopTmaWarpSpecializedINS_6half_tEffN4cute5tupleIJNS7_1CILi128EEENS9_ILi64EEENS9_ILi16EEEEEENS8_IJiNS9_ILi1EEENS8_IJiiEEEEEESG_SG_NS4_14ResidualFusionEJNS2_6OptionILNS2_3TagE0ENS9_ILb1EEEEENSI_ILSJ_2ESK_EEEEENS4_15FmhaFwdEpilogueIS6_fNS8_IJSB_SC_SB_EEEEENS2_23PersistentTileSchedulerEJSL_SM_EEEEEvNT_6ParamsE)
        /*0020*/ 	.word	0x00000000


	//----- nvinfo : EIATTR_MIN_STACK_SIZE
	.align		4
.L_19:
        /*0024*/ 	.byte	0x04, 0x12
        /*0026*/ 	.short	(.L_21 - .L_20)
	.align		4
.L_20:
        /*0028*/ 	.word	index@(_ZN7cutlass13device_kernelINS_4fmha6kernel28FmhaKernelTmaWarpSpecializedINS1_10collective30FmhaMainloopTmaWarpSpecializedINS_6half_tEffN4cute5tupleIJNS7_1CILi128EEENS9_ILi64EEENS9_ILi16EEEEEENS8_IJiNS9_ILi1EEENS8_IJiiEEEEEESG_SG_NS4_14ResidualFusionEJNS2_6OptionILNS2_3TagE0ENS9_ILb1EEEEENSI_ILSJ_2ESK_EEEEENS4_15FmhaFwdEpilogueIS6_fNS8_IJSB_SC_SB_EEEEENS2_23PersistentTileSchedulerEJSL_SM_EEEEEvNT_6ParamsE)
        /*002c*/ 	.word	0x00000000
.L_21:


//--------------------- .nv.compat                --------------------------
	.section	.nv.compat,"",@"SHT_CUDA_COMPAT_INFO"
	.align	4
        /*0000*/ 	.byte	0x02, 0x09, 0x01, 0x00, 0x02, 0x02, 0x04, 0x00, 0x02, 0x05, 0x05, 0x00, 0x03, 0x07, 0x01, 0x01
        /*0010*/ 	.byte	0x02, 0x03, 0x01, 0x00, 0x02, 0x06, 0x01, 0x00, 0x04, 0x0b, 0x08, 0x00, 0x00, 0x00, 0x00, 0x00
        /*0020*/ 	.byte	0x00, 0x00, 0x00, 0x00


//--------------------- .nv.info._ZN7cutlass13device_kernelINS_4fmha6kernel28FmhaKernelTmaWarpSpecializedINS1_10collective30FmhaMainloopTmaWarpSpecializedINS_6half_tEffN4cute5tupleIJNS7_1CILi128EEENS9_ILi64EEENS9_ILi16EEEEEENS8_IJiNS9_ILi1EEENS8_IJiiEEEEEESG_SG_NS4_14ResidualFusionEJNS2_6OptionILNS2_3TagE0ENS9_ILb1EEEEENSI_ILSJ_2ESK_EEEEENS4_15FmhaFwdEpilogueIS6_fNS8_IJSB_SC_SB_EEEEENS2_23PersistentTileSchedulerEJSL_SM_EEEEEvNT_6ParamsE --------------------------
	.section	.nv.info._ZN7cutlass13device_kernelINS_4fmha6kernel28FmhaKernelTmaWarpSpecializedINS1_10collective30FmhaMainloopTmaWarpSpecializedINS_6half_tEffN4cute5tupleIJNS7_1CILi128EEENS9_ILi64EEENS9_ILi16EEEEEENS8_IJiNS9_ILi1EEENS8_IJiiEEEEEESG_SG_NS4_14ResidualFusionEJNS2_6OptionILNS2_3TagE0ENS9_ILb1EEEEENSI_ILSJ_2ESK_EEEEENS4_15FmhaFwdEpilogueIS6_fNS8_IJSB_SC_SB_EEEEENS2_23PersistentTileSchedulerEJSL_SM_EEEEEvNT_6ParamsE,"",@"SHT_CUDA_INFO"
	.sectionflags	@""
	.align	4


	//----- nvinfo : EIATTR_CUDA_API_VERSION
	.align		4
        /*0000*/ 	.byte	0x04, 0x37
        /*0002*/ 	.short	(.L_23 - .L_22)
.L_22:
        /*0004*/ 	.word	0x00000082


	//----- nvinfo : EIATTR_KPARAM_INFO
	.align		4
.L_23:
        /*0008*/ 	.byte	0x04, 0x17
        /*000a*/ 	.short	(.L_25 - .L_24)
.L_24:
        /*000c*/ 	.word	0x00000000
        /*0010*/ 	.short	0x0000
        /*0012*/ 	.short	0x0070
        /*0014*/ 	.byte	0x00, 0xf0, 0x01, 0x20


	//----- nvinfo : EIATTR_SPARSE_MMA_MASK
	.align		4
.L_25:
        /*0018*/ 	.byte	0x03, 0x50
        /*001a*/ 	.short	0x0000


	//----- nvinfo : EIATTR_MAXREG_COUNT
	.align		4
        /*001c*/ 	.byte	0x03, 0x1b
        /*001e*/ 	.short	0x00a8


	//----- nvinfo : EIATTR_NUM_BARRIERS
	.align		4
        /*0020*/ 	.byte	0x02, 0x4c
        /*0022*/ 	.byte	0x02
	.zero		1


	//----- nvinfo : EIATTR_EXTERNS
	.align		4
        /*0024*/ 	.byte	0x04, 0x0f
        /*0026*/ 	.short	(.L_27 - .L_26)


	//   ....[0]....
	.align		4
.L_26:
        /*0028*/ 	.word	index@(__assertfail)


	//----- nvinfo : EIATTR_MERCURY_ISA_VERSION
	.align		4
.L_27:
        /*002c*/ 	.byte	0x03, 0x5f
        /*002e*/ 	.short	0x0101


	//----- nvinfo : EIATTR_INT_WARP_WIDE_INSTR_OFFSETS
	.align		4
        /*0030*/ 	.byte	0x04, 0x31
        /*0032*/ 	.short	(.L_29 - .L_28)


	//   ....[0]....
.L_28:
        /*0034*/ 	.word	0x00000760


	//   ....[1]....
        /*0038*/ 	.word	0x00000770


	//   ....[2]....
        /*003c*/ 	.word	0x00000780


	//   ....[3]....
        /*0040*/ 	.word	0x00000790


	//   ....[4]....
        /*0044*/ 	.word	0x00000800


	//   ....[5]....
        /*0048*/ 	.word	0x00000980


	//   ....[6]....
        /*004c*/ 	.word	0x00000a30


	//----- nvinfo : EIATTR_COOP_GROUP_MASK_REGIDS
	.align		4
.L_29:
        /*0050*/ 	.byte	0x04, 0x29
        /*0052*/ 	.short	(.L_31 - .L_30)


	//   ....[0]....
.L_30:
        /*0054*/ 	.word	0xffffffff


	//   ....[1]....
        /*0058*/ 	.word	0xffffffff


	//   ....[2]....
        /*005c*/ 	.word	0xffffffff


	//   ....[3]....
        /*0060*/ 	.word	0xffffffff


	//   ....[4]....
        /*0064*/ 	.word	0xffffffff


	//   ....[5]....
        /*0068*/ 	.word	0xffffffff


	//   ....[6]....
        /*006c*/ 	.word	0xffffffff


	//   ....[7]....
        /*0070*/ 	.word	0xffffffff


	//   ....[8]....
        /*0074*/ 	.word	0xffffffff


	//   ....[9]....
        /*0078*/ 	.word	0xffffffff


	//   ....[10]....
        /*007c*/ 	.word	0xffffffff


	//   ....[11]....
        /*0080*/ 	.word	0xffffffff


	//   ....[12]....
        /*0084*/ 	.word	0xffffffff


	//   ....[13]....
        /*0088*/ 	.word	0xffffffff


	//   ....[14]....
        /*008c*/ 	.word	0xffffffff


	//   ....[15]....
        /*0090*/ 	.word	0xffffffff


	//   ....[16]....
        /*0094*/ 	.word	0xffffffff


	//   ....[17]....
        /*0098*/ 	.word	0xffffffff


	//   ....[18]....
        /*009c*/ 	.word	0xffffffff


	//   ....[19]....
        /*00a0*/ 	.word	0xffffffff


	//   ....[20]....
        /*00a4*/ 	.word	0xffffffff


	//   ....[21]....
        /*00a8*/ 	.word	0xffffffff


	//----- nvinfo : EIATTR_COOP_GROUP_INSTR_OFFSETS
	.align		4
.L_31:
        /*00ac*/ 	.byte	0x04, 0x28
        /*00ae*/ 	.short	(.L_33 - .L_32)


	//   ....[0]....
.L_32:
        /*00b0*/ 	.word	0x00000070


	//   ....[1]....
        /*00b4*/ 	.word	0x000000a0


	//   ....[2]....
        /*00b8*/ 	.word	0x000001d0


	//   ....[3]....
        /*00bc*/ 	.word	0x000003e0


	//   ....[4]....
        /*00c0*/ 	.word	0x000005a0


	//   ....[5]....
        /*00c4*/ 	.word	0x00000700


	//   ....[6]....
        /*00c8*/ 	.word	0x000018d0


	//   ....[7]....
        /*00cc*/ 	.word	0x00001930


	//   ....[8]....
        /*00d0*/ 	.word	0x00001b90


	//   ....[9]....
        /*00d4*/ 	.word	0x00001cd0


	//   ....[10]....
        /*00d8*/ 	.word	0x00002e10


	//   ....[11]....
        /*00dc*/ 	.word	0x00002e40


	//   ....[12]....
        /*00e0*/ 	.word	0x000030a0


	//   ....[13]....
        /*00e4*/ 	.word	0x000031a0


	//   ....[14]....
        /*00e8*/ 	.word	0x000047f0


	//   ....[15]....
        /*00ec*/ 	.word	0x00004840


	//   ....[16]....
        /*00f0*/ 	.word	0x00004b80


	//   ....[17]....
        /*00f4*/ 	.word	0x00004c90


	//   ....[18]....
        /*00f8*/ 	.word	0x00005d60


	//   ....[19]....
        /*00fc*/ 	.word	0x00005d90


	//   ....[20]....
        /*0100*/ 	.word	0x00005dd0


	//   ....[21]....
        /*0104*/ 	.word	0x00005df0


	//----- nvinfo : EIATTR_REG_RECONFIG
	.align		4
.L_33:
        /*0108*/ 	.byte	0x01, 0x54
	.zero		2


	//----- nvinfo : EIATTR_SYSCALL_OFFSETS
	.align		4
        /*010c*/ 	.byte	0x04, 0x46
        /*010e*/ 	.short	(.L_35 - .L_34)


	//   ....[0]....
.L_34:
        /*0110*/ 	.word	0x000066b0


	//   ....[1]....
        /*0114*/ 	.word	0x00006810


	//----- nvinfo : EIATTR_MBARRIER_INSTR_OFFSETS
	.align		4
.L_35:
        /*0118*/ 	.byte	0x04, 0x39
        /*011a*/ 	.short	(.L_37 - .L_36)


	//   ....[0]....
.L_36:
        /*011c*/ 	.word	0x00000390
        /*0120*/ 	.word	0x000000ff
        /*0124*/ 	.word	0x00004a50
        /*0128*/ 	.short	0x0100
        /*012a*/ 	.byte	0x08
	.zero		1


	//   ....[1]....
        /*012c*/ 	.word	0x000003a0
        /*0130*/ 	.word	0x000000ff
        /*0134*/ 	.word	0x00004a60
        /*0138*/ 	.short	0x0100
        /*013a*/ 	.byte	0x08
	.zero		1


	//   ....[2]....
        /*013c*/ 	.word	0x000003b0
        /*0140*/ 	.word	0x000000ff
        /*0144*/ 	.word	0x00004a58
        /*0148*/ 	.short	0x0100
        /*014a*/ 	.byte	0x08
	.zero		1


	//   ....[3]....
        /*014c*/ 	.word	0x000003c0
        /*0150*/ 	.word	0x000000ff
        /*0154*/ 	.word	0x00004a68
        /*0158*/ 	.short	0x0100
        /*015a*/ 	.byte	0x08
	.zero		1


	//   ....[4]....
        /*015c*/ 	.word	0x000004f0
        /*0160*/ 	.word	0x000000ff
        /*0164*/ 	.word	0x00004a00
        /*0168*/ 	.short	0x0100
        /*016a*/ 	.byte	0x08
	.zero		1


	//   ....[5]....
        /*016c*/ 	.word	0x00000500
        /*0170*/ 	.word	0x000000ff
        /*0174*/ 	.word	0x00004a28
        /*0178*/ 	.short	0x0100
        /*017a*/ 	.byte	0x08
	.zero		1


	//   ....[6]....
        /*017c*/ 	.word	0x00000510
        /*0180*/ 	.word	0x000000ff
        /*0184*/ 	.word	0x00004a08
        /*0188*/ 	.short	0x0100
        /*018a*/ 	.byte	0x08
	.zero		1


	//   ....[7]....
        /*018c*/ 	.word	0x00000520
        /*0190*/ 	.word	0x000000ff
        /*0194*/ 	.word	0x00004a30
        /*0198*/ 	.short	0x0100
        /*019a*/ 	.byte	0x08
	.zero		1


	//   ....[8]....
        /*019c*/ 	.word	0x00000530
        /*01a0*/ 	.word	0x000000ff
        /*01a4*/ 	.word	0x00004a10
        /*01a8*/ 	.short	0x0100
        /*01aa*/ 	.byte	0x08
	.zero		1


	//   ....[9]....
        /*01ac*/ 	.word	0x00000540
        /*01b0*/ 	.word	0x000000ff
        /*01b4*/ 	.word	0x00004a38
        /*01b8*/ 	.short	0x0100
        /*01ba*/ 	.byte	0x08
	.zero		1


	//   ....[10]....
        /*01bc*/ 	.word	0x00000550
        /*01c0*/ 	.word	0x000000ff
        /*01c4*/ 	.word	0x00004a18
        /*01c8*/ 	.short	0x0100
        /*01ca*/ 	.byte	0x08
	.zero		1


	//   ....[11]....
        /*01cc*/ 	.word	0x00000560
        /*01d0*/ 	.word	0x000000ff
        /*01d4*/ 	.word	0x00004a40
        /*01d8*/ 	.short	0x0100
        /*01da*/ 	.byte	0x08
	.zero		1


	//   ....[12]....
        /*01dc*/ 	.word	0x00000570
        /*01e0*/ 	.word	0x000000ff
        /*01e4*/ 	.word	0x00004a20
        /*01e8*/ 	.short	0x0100
        /*01ea*/ 	.byte	0x08
	.zero		1


	//   ....[13]....
        /*01ec*/ 	.word	0x00000580
        /*01f0*/ 	.word	0x000000ff
        /*01f4*/ 	.word	0x00004a48
        /*01f8*/ 	.short	0x0100
        /*01fa*/ 	.byte	0x08
	.zero		1


	//   ....[14]....
        /*01fc*/ 	.word	0x000006b0
        /*0200*/ 	.word	0x000000ff
        /*0204*/ 	.word	0x00004a70
        /*0208*/ 	.short	0x0100
        /*020a*/ 	.byte	0x08
	.zero		1


	//   ....[15]....
        /*020c*/ 	.word	0x000006c0
        /*0210*/ 	.word	0x000000ff
        /*0214*/ 	.word	0x00004a80
        /*0218*/ 	.short	0x0100
        /*021a*/ 	.byte	0x08
	.zero		1


	//   ....[16]....
        /*021c*/ 	.word	0x000006d0
        /*0220*/ 	.word	0x000000ff
        /*0224*/ 	.word	0x00004a78
        /*0228*/ 	.short	0x0100
        /*022a*/ 	.byte	0x08
	.zero		1


	//   ....[17]....
        /*022c*/ 	.word	0x000006e0
        /*0230*/ 	.word	0x000000ff
        /*0234*/ 	.word	0x00004a88
        /*0238*/ 	.short	0x0100
        /*023a*/ 	.byte	0x08
	.zero		1


	//   ....[18]....
        /*023c*/ 	.word	0x00000820
        /*0240*/ 	.word	0x000000ff
        /*0244*/ 	.word	0x00004a90
        /*0248*/ 	.short	0x0100
        /*024a*/ 	.byte	0x06
	.zero		1


	//   ....[19]....
        /*024c*/ 	.word	0x00000830
        /*0250*/ 	.word	0x000000ff
        /*0254*/ 	.word	0x00004a98
        /*0258*/ 	.short	0x0100
        /*025a*/ 	.byte	0x06
	.zero		1


	//   ....[20]....
        /*025c*/ 	.word	0x00000840
        /*0260*/ 	.word	0x000000ff
        /*0264*/ 	.word	0x00004aa0
        /*0268*/ 	.short	0x0100
        /*026a*/ 	.byte	0x06
	.zero		1


	//   ....[21]....
        /*026c*/ 	.word	0x00000850
        /*0270*/ 	.word	0x000000ff
        /*0274*/ 	.word	0x00004aa8
        /*0278*/ 	.short	0x0100
        /*027a*/ 	.byte	0x06
	.zero		1


	//   ....[22]....
        /*027c*/ 	.word	0x00000950
        /*0280*/ 	.word	0x000000ff
        /*0284*/ 	.word	0x00004ac0
        /*0288*/ 	.short	0x0100
        /*028a*/ 	.byte	0x08
	.zero		1


	//   ....[23]....
        /*028c*/ 	.word	0x00000960
        /*0290*/ 	.word	0x000000ff
        /*0294*/ 	.word	0x00004ac8
        /*0298*/ 	.short	0x0100
        /*029a*/ 	.byte	0x08
	.zero		1


	//   ....[24]....
        /*029c*/ 	.word	0x00000a60
        /*02a0*/ 	.word	0x000000ff
        /*02a4*/ 	.word	0x00004ab0
        /*02a8*/ 	.short	0x0100
        /*02aa*/ 	.byte	0x06
	.zero		1


	//   ....[25]....
        /*02ac*/ 	.word	0x00001290
        /*02b0*/ 	.word	0x000000ff
        /*02b4*/ 	.word	0x00004a50
        /*02b8*/ 	.short	0x010a
        /*02ba*/ 	.byte	0x04
	.zero		1


	//   ....[26]....
        /*02bc*/ 	.word	0x00001340
        /*02c0*/ 	.word	0x000000ff
        /*02c4*/ 	.word	0x00004a00
        /*02c8*/ 	.short	0x010a
        /*02ca*/ 	.byte	0x0b
	.zero		1


	//   ....[27]....
        /*02cc*/ 	.word	0x00001360
        /*02d0*/ 	.word	0x000000ff
        /*02d4*/ 	.word	0xfffffff8
        /*02d8*/ 	.short	0x010a
        /*02da*/ 	.byte	0x09
	.zero		1


	//   ....[28]....
        /*02dc*/ 	.word	0x00002620
        /*02e0*/ 	.word	0x0000001e
        /*02e4*/ 	.word	0x00000000
        /*02e8*/ 	.short	0x0101
        /*02ea*/ 	.byte	0x0a
	.zero		1


	//   ....[29]....
        /*02ec*/ 	.word	0x00002860
        /*02f0*/ 	.word	0x000000ff
        /*02f4*/ 	.word	0x00004a00
        /*02f8*/ 	.short	0x010a
        /*02fa*/ 	.byte	0x06
	.zero		1


	//   ....[30]....
        /*02fc*/ 	.word	0x00002a40
        /*0300*/ 	.word	0x000000ff
        /*0304*/ 	.word	0x00000000
        /*0308*/ 	.short	0x0101
        /*030a*/ 	.byte	0x06
	.zero		1


	//   ....[31]....
        /*030c*/ 	.word	0x00002ba0
        /*0310*/ 	.word	0x000000ff
        /*0314*/ 	.word	0x00004a00
        /*0318*/ 	.short	0x010a
        /*031a*/ 	.byte	0x06
	.zero		1


	//   ....[32]....
        /*031c*/ 	.word	0x00003c10
        /*0320*/ 	.word	0x000000ff
        /*0324*/ 	.word	0x00004a00
        /*0328*/ 	.short	0x010a
        /*032a*/ 	.byte	0x06
	.zero		1


	//   ....[33]....
        /*032c*/ 	.word	0x00003df0
        /*0330*/ 	.word	0x000000ff
        /*0334*/ 	.word	0x00004a00
        /*0338*/ 	.short	0x010a
        /*033a*/ 	.byte	0x06
	.zero		1


	//   ....[34]....
        /*033c*/ 	.word	0x00003fc0
        /*0340*/ 	.word	0x000000ff
        /*0344*/ 	.word	0x00000000
        /*0348*/ 	.short	0x0101
        /*034a*/ 	.byte	0x06
	.zero		1


	//   ....[35]....
        /*034c*/ 	.word	0x00004070
        /*0350*/ 	.word	0x000000ff
        /*0354*/ 	.word	0x00000000
        /*0358*/ 	.short	0x0101
        /*035a*/ 	.byte	0x06
	.zero		1


	//   ....[36]....
        /*035c*/ 	.word	0x00004220
        /*0360*/ 	.word	0x000000ff
        /*0364*/ 	.word	0x00004a00
        /*0368*/ 	.short	0x010a
        /*036a*/ 	.byte	0x06
	.zero		1


	//   ....[37]....
        /*036c*/ 	.word	0x00005660
        /*0370*/ 	.word	0x000000ff
        /*0374*/ 	.word	0x00004a00
        /*0378*/ 	.short	0x010a
        /*037a*/ 	.byte	0x06
	.zero		1


	//   ....[38]....
        /*037c*/ 	.word	0x00005880
        /*0380*/ 	.word	0x000000ff
        /*0384*/ 	.word	0x00004a00
        /*0388*/ 	.short	0x010a
        /*038a*/ 	.byte	0x06
	.zero		1


	//   ....[39]....
        /*038c*/ 	.word	0x00005a50
        /*0390*/ 	.word	0x000000ff
        /*0394*/ 	.word	0x00000000
        /*0398*/ 	.short	0x0101
        /*039a*/ 	.byte	0x06
	.zero		1


	//   ....[40]....
        /*039c*/ 	.word	0x00005b00
        /*03a0*/ 	.word	0x000000ff
        /*03a4*/ 	.word	0x00000000
        /*03a8*/ 	.short	0x0101
        /*03aa*/ 	.byte	0x06
	.zero		1


	//   ....[41]....
        /*03ac*/ 	.word	0x00005cb0
        /*03b0*/ 	.word	0x000000ff
        /*03b4*/ 	.word	0x00000000
        /*03b8*/ 	.short	0x0101
        /*03ba*/ 	.byte	0x04
	.zero		1


	//   ....[42]....
        /*03bc*/ 	.word	0x00005d30
        /*03c0*/ 	.word	0x000000ff
        /*03c4*/ 	.word	0x00000000
        /*03c8*/ 	.short	0x0101
        /*03ca*/ 	.byte	0x08
	.zero		1


	//   ....[43]....
        /*03cc*/ 	.word	0x000061f0
        /*03d0*/ 	.word	0x000000ff
        /*03d4*/ 	.word	0x00000008
        /*03d8*/ 	.short	0x010a
        /*03da*/ 	.byte	0x09
	.zero		1


	//   ....[44]....
        /*03dc*/ 	.word	0x00006c70
        /*03e0*/ 	.word	0x00000000
        /*03e4*/ 	.word	0x00004a90
        /*03e8*/ 	.short	0x0101
        /*03ea*/ 	.byte	0x32
	.zero		1


	//   ....[45]....
        /*03ec*/ 	.word	0x00007030
        /*03f0*/ 	.word	0x00000007
        /*03f4*/ 	.word	0x00004a60
        /*03f8*/ 	.short	0x010a
        /*03fa*/ 	.byte	0x3f
	.zero		1


	//   ....[46]....
        /*03fc*/ 	.word	0x000072b0
        /*0400*/ 	.word	0x00000007
        /*0404*/ 	.word	0x00004ab0
        /*0408*/ 	.short	0x0101
        /*040a*/ 	.byte	0x3f
	.zero		1


	//   ....[47]....
        /*040c*/ 	.word	0x000072c0
        /*0410*/ 	.word	0x00000007
        /*0414*/ 	.word	0x00004ab0
        /*0418*/ 	.short	0x010a
        /*041a*/ 	.byte	0x3f
	.zero		1


	//   ....[48]....
        /*041c*/ 	.word	0x00007360
        /*0420*/ 	.word	0x00000004
        /*0424*/ 	.word	0x00004a60
        /*0428*/ 	.short	0x010a
        /*042a*/ 	.byte	0x3f
	.zero		1


	//   ....[49]....
        /*042c*/ 	.word	0x000078d0
        /*0430*/ 	.word	0x00000008
        /*0434*/ 	.word	0x00004a28
        /*0438*/ 	.short	0x010a
        /*043a*/ 	.byte	0x3f
	.zero		1


	//   ....[50]....
        /*043c*/ 	.word	0x00007b40
        /*0440*/ 	.word	0x00000004
        /*0444*/ 	.word	0x00004ab0
        /*0448*/ 	.short	0x0101
        /*044a*/ 	.byte	0x3f
	.zero		1


	//   ....[51]....
        /*044c*/ 	.word	0x00007b50
        /*0450*/ 	.word	0x00000004
        /*0454*/ 	.word	0x00004ab0
        /*0458*/ 	.short	0x010a
        /*045a*/ 	.byte	0x3f
	.zero		1


	//   ....[52]....
        /*045c*/ 	.word	0x00007c00
        /*0460*/ 	.word	0x00000007
        /*0464*/ 	.word	0x00004a28
        /*0468*/ 	.short	0x010a
        /*046a*/ 	.byte	0x3f
	.zero		1


	//   ....[53]....
        /*046c*/ 	.word	0x00007f00
        /*0470*/ 	.word	0x00000007
        /*0474*/ 	.word	0x00004a28
        /*0478*/ 	.short	0x010a
        /*047a*/ 	.byte	0x3f
	.zero		1


	//   ....[54]....
        /*047c*/ 	.word	0x00008190
        /*0480*/ 	.word	0x00000007
        /*0484*/ 	.word	0x00004a28
        /*0488*/ 	.short	0x010a
        /*048a*/ 	.byte	0x3f
	.zero		1


	//   ....[55]....
        /*048c*/ 	.word	0x00008470
        /*0490*/ 	.word	0x00000003
        /*0494*/ 	.word	0x00004a50
        /*0498*/ 	.short	0x010a
        /*049a*/ 	.byte	0x3f
	.zero		1


	//   ....[56]....
        /*049c*/ 	.word	0x000084d0
        /*04a0*/ 	.word	0x00000005
        /*04a4*/ 	.word	0x00004a00
        /*04a8*/ 	.short	0x010a
        /*04aa*/ 	.byte	0x3f
	.zero		1


	//   ....[57]....
        /*04ac*/ 	.word	0x00008530
        /*04b0*/ 	.word	0x00000000
        /*04b4*/ 	.word	0xfffffff8
        /*04b8*/ 	.short	0x010a
        /*04ba*/ 	.byte	0x3f
	.zero		1


	//   ....[58]....
        /*04bc*/ 	.word	0x00008590
        /*04c0*/ 	.word	0x00000008
        /*04c4*/ 	.word	0x00004a00
        /*04c8*/ 	.short	0x010a
        /*04ca*/ 	.byte	0x3f
	.zero		1


	//   ....[59]....
        /*04cc*/ 	.word	0x000085f0
        /*04d0*/ 	.word	0x0000000d
        /*04d4*/ 	.word	0x00004a00
        /*04d8*/ 	.short	0x010a
        /*04da*/ 	.byte	0x3f
	.zero		1


	//   ....[60]....
        /*04dc*/ 	.word	0x00008650
        /*04e0*/ 	.word	0x00000009
        /*04e4*/ 	.word	0x00004a00
        /*04e8*/ 	.short	0x010a
        /*04ea*/ 	.byte	0x3f
	.zero		1


	//   ....[61]....
        /*04ec*/ 	.word	0x000086b0
        /*04f0*/ 	.word	0x0000000b
        /*04f4*/ 	.word	0x00004a00
        /*04f8*/ 	.short	0x010a
        /*04fa*/ 	.byte	0x3f
	.zero		1


	//   ....[62]....
        /*04fc*/ 	.word	0x00008710
        /*0500*/ 	.word	0x00000009
        /*0504*/ 	.word	0x00004a00
        /*0508*/ 	.short	0x010a
        /*050a*/ 	.byte	0x3f
	.zero		1


	//   ....[63]....
        /*050c*/ 	.word	0x00008770
        /*0510*/ 	.word	0x00000003
        /*0514*/ 	.word	0x00000008
        /*0518*/ 	.short	0x010a
        /*051a*/ 	.byte	0x3f
	.zero		1


	//   ....[64]....
        /*051c*/ 	.word	0x00008840
        /*0520*/ 	.word	0x00000007
        /*0524*/ 	.word	0x00004a60
        /*0528*/ 	.short	0x010a
        /*052a*/ 	.byte	0x3f
	.zero		1


	//   ....[65]....
        /*052c*/ 	.word	0x00008890
        /*0530*/ 	.word	0x00000007
        /*0534*/ 	.word	0x00004ab0
        /*0538*/ 	.short	0x010a
        /*053a*/ 	.byte	0x3f
	.zero		1


	//   ....[66]....
        /*053c*/ 	.word	0x000088e0
        /*0540*/ 	.word	0x00000004
        /*0544*/ 	.word	0x00004a60
        /*0548*/ 	.short	0x010a
        /*054a*/ 	.byte	0x3f
	.zero		1


	//   ....[67]....
        /*054c*/ 	.word	0x000089b0
        /*0550*/ 	.word	0x00000008
        /*0554*/ 	.word	0x00004a28
        /*0558*/ 	.short	0x010a
        /*055a*/ 	.byte	0x3f
	.zero		1


	//   ....[68]....
        /*055c*/ 	.word	0x00008a00
        /*0560*/ 	.word	0x00000004
        /*0564*/ 	.word	0x00004ab0
        /*0568*/ 	.short	0x010a
        /*056a*/ 	.byte	0x3f
	.zero		1


	//   ....[69]....
        /*056c*/ 	.word	0x00008a50
        /*0570*/ 	.word	0x00000007
        /*0574*/ 	.word	0x00004a28
        /*0578*/ 	.short	0x010a
        /*057a*/ 	.byte	0x3f
	.zero		1


	//   ....[70]....
        /*057c*/ 	.word	0x00008aa0
        /*0580*/ 	.word	0x00000007
        /*0584*/ 	.word	0x00004a28
        /*0588*/ 	.short	0x010a
        /*058a*/ 	.byte	0x3f
	.zero		1


	//   ....[71]....
        /*058c*/ 	.word	0x00008af0
        /*0590*/ 	.word	0x00000007
        /*0594*/ 	.word	0x00004a28
        /*0598*/ 	.short	0x010a
        /*059a*/ 	.byte	0x3f
	.zero		1


	//----- nvinfo : EIATTR_NUM_MBARRIERS
	.align		4
.L_37:
        /*059c*/ 	.byte	0x03, 0x38
        /*059e*/ 	.short	0x0019


	//----- nvinfo : EIATTR_EXIT_INSTR_OFFSETS
	.align		4
        /*05a0*/ 	.byte	0x04, 0x1c
        /*05a2*/ 	.short	(.L_39 - .L_38)


	//   ....[0]....
.L_38:
        /*05a4*/ 	.word	0x00000ac0


	//   ....[1]....
        /*05a8*/ 	.word	0x00000b30


	//   ....[2]....
        /*05ac*/ 	.word	0x00006ca0


	//   ....[3]....
        /*05b0*/ 	.word	0x00006d00


	//   ....[4]....
        /*05b4*/ 	.word	0x00006d30


	//   ....[5]....
        /*05b8*/ 	.word	0x000075d0


	//   ....[6]....
        /*05bc*/ 	.word	0x00007600


	//   ....[7]....
        /*05c0*/ 	.word	0x00008450


	//----- nvinfo : EIATTR_MAX_THREADS
	.align		4
.L_39:
        /*05c4*/ 	.byte	0x04, 0x05
        /*05c6*/ 	.short	(.L_41 - .L_40)
.L_40:
        /*05c8*/ 	.word	0x00000180
        /*05cc*/ 	.word	0x00000001
        /*05d0*/ 	.word	0x00000001


	//----- nvinfo : EIATTR_CRS_STACK_SIZE
	.align		4
.L_41:
        /*05d4*/ 	.byte	0x04, 0x1e
        /*05d6*/ 	.short	(.L_43 - .L_42)
.L_42:
        /*05d8*/ 	.word	0x00000000


	//----- nvinfo : EIATTR_CBANK_PARAM_SIZE
	.align		4
.L_43:
        /*05dc*/ 	.byte	0x03, 0x19
        /*05de*/ 	.short	0x0870


	//----- nvinfo : EIATTR_PARAM_CBANK
	.align		4
        /*05e0*/ 	.byte	0x04, 0x0a
        /*05e2*/ 	.short	(.L_45 - .L_44)
	.align		4
.L_44:
        /*05e4*/ 	.word	index@(.nv.constant0._ZN7cutlass13device_kernelINS_4fmha6kernel28FmhaKernelTmaWarpSpecializedINS1_10collective30FmhaMainloopTmaWarpSpecializedINS_6half_tEffN4cute5tupleIJNS7_1CILi128EEENS9_ILi64EEENS9_ILi16EEEEEENS8_IJiNS9_ILi1EEENS8_IJiiEEEEEESG_SG_NS4_14ResidualFusionEJNS2_6OptionILNS2_3TagE0ENS9_ILb1EEEEENSI_ILSJ_2ESK_EEEEENS4_15FmhaFwdEpilogueIS6_fNS8_IJSB_SC_SB_EEEEENS2_23PersistentTileSchedulerEJSL_SM_EEEEEvNT_6ParamsE)
        /*05e8*/ 	.short	0x0210
        /*05ea*/ 	.short	0x0870


	//----- nvinfo : EIATTR_SW_WAR
	.align		4
.L_45:
        /*05ec*/ 	.byte	0x04, 0x36
        /*05ee*/ 	.short	(.L_47 - .L_46)
.L_46:
        /*05f0*/ 	.word	0x00000008
.L_47:


//--------------------- .nv.callgraph             --------------------------
	.section	.nv.callgraph,"",@"SHT_CUDA_CALLGRAPH"
	.align	4
	.sectionentsize	8
	.align		4
        /*0000*/ 	.word	0x00000000
	.align		4
        /*0004*/ 	.word	0xffffffff
	.align		4
        /*0008*/ 	.word	index@(_ZN7cutlass13device_kernelINS_4fmha6kernel28FmhaKernelTmaWarpSpecializedINS1_10collective30FmhaMainloopTmaWarpSpecializedINS_6half_tEffN4cute5tupleIJNS7_1CILi128EEENS9_ILi64EEENS9_ILi16EEEEEENS8_IJiNS9_ILi1EEENS8_IJiiEEEEEESG_SG_NS4_14ResidualFusionEJNS2_6OptionILNS2_3TagE0ENS9_ILb1EEEEENSI_ILSJ_2ESK_EEEEENS4_15FmhaFwdEpilogueIS6_fNS8_IJSB_SC_SB_EEEEENS2_23PersistentTileSchedulerEJSL_SM_EEEEEvNT_6ParamsE)
	.align		4
        /*000c*/ 	.word	index@(__assertfail)
	.align		4
        /*0010*/ 	.word	0x00000000
	.align		4
        /*0014*/ 	.word	0xfffffffe
	.align		4
        /*0018*/ 	.word	0x00000000
	.align		4
        /*001c*/ 	.word	0xfffffffd
	.align		4
        /*0020*/ 	.word	0x00000000
	.align		4
        /*0024*/ 	.word	0xfffffffc


//--------------------- .nv.constant4             --------------------------
	.section	.nv.constant4,"a",@progbits
	.align	8
	.align		8
.nv.constant4:
        /*0000*/ 	.dword	__assertfail
	.align		8
        /*0008*/ 	.dword	__unnamed_1
	.align		8
        /*0010*/ 	.dword	_ZN39_INTERNAL_780d99df_4_k_cu_0967748a_33824cuda3std3__45__cpo5beginE
	.align		8
        /*0018*/ 	.dword	_ZN39_INTERNAL_780d99df_4_k_cu_0967748a_33824cuda3std3__45__cpo3endE
	.align		8
        /*0020*/ 	.dword	_ZN39_INTERNAL_780d99df_4_k_cu_0967748a_33824cuda3std3__45__cpo6cbeginE
	.align		8
        /*0028*/ 	.dword	_ZN39_INTERNAL_780d99df_4_k_cu_0967748a_33824cuda3std3__45__cpo4cendE
	.align		8
        /*0030*/ 	.dword	_ZN39_INTERNAL_780d99df_4_k_cu_0967748a_33824cuda3std3__441_GLOBAL__N__780d99df_4_k_cu_0967748a_33826ignoreE
	.align		8
        /*0038*/ 	.dword	_ZN39_INTERNAL_780d99df_4_k_cu_0967748a_33824cuda3std3__419piecewise_constructE
	.align		8
        /*0040*/ 	.dword	_ZN39_INTERNAL_780d99df_4_k_cu_0967748a_33824cuda3std3__48in_placeE
	.align		8
        /*0048*/ 	.dword	_ZN39_INTERNAL_780d99df_4_k_cu_0967748a_33824cuda3std6ranges3__45__cpo4swapE
	.align		8
        /*0050*/ 	.dword	_ZN39_INTERNAL_780d99df_4_k_cu_0967748a_33824cuda3std6ranges3__45__cpo9iter_moveE
	.align		8
        /*0058*/ 	.dword	_ZN39_INTERNAL_780d99df_4_k_cu_0967748a_33824cute7productE
	.align		8
        /*0060*/ 	.dword	_ZN39_INTERNAL_780d99df_4_k_cu_0967748a_33824cute1_E
	.align		8
        /*0068*/ 	.dword	$str$24
	.align		8
        /*0070*/ 	.dword	$str$25


//--------------------- .text._ZN7cutlass13device_kernelINS_4fmha6kernel28FmhaKernelTmaWarpSpecializedINS1_10collective30FmhaMainloopTmaWarpSpecializedINS_6half_tEffN4cute5tupleIJNS7_1CILi128EEENS9_ILi64EEENS9_ILi16EEEEEENS8_IJiNS9_ILi1EEENS8_IJiiEEEEEESG_SG_NS4_14ResidualFusionEJNS2_6OptionILNS2_3TagE0ENS9_ILb1EEEEENSI_ILSJ_2ESK_EEEEENS4_15FmhaFwdEpilogueIS6_fNS8_IJSB_SC_SB_EEEEENS2_23PersistentTileSchedulerEJSL_SM_EEEEEvNT_6ParamsE --------------------------
	.section	.text._ZN7cutlass13device_kernelINS_4fmha6kernel28FmhaKernelTmaWarpSpecializedINS1_10collective30FmhaMainloopTmaWarpSpecializedINS_6half_tEffN4cute5tupleIJNS7_1CILi128EEENS9_ILi64EEENS9_ILi16EEEEEENS8_IJiNS9_ILi1EEENS8_IJiiEEEEEESG_SG_NS4_14ResidualFusionEJNS2_6OptionILNS2_3TagE0ENS9_ILb1EEEEENSI_ILSJ_2ESK_EEEEENS4_15FmhaFwdEpilogueIS6_fNS8_IJSB_SC_SB_EEEEENS2_23PersistentTileSchedulerEJSL_SM_EEEEEvNT_6ParamsE,"ax",@progbits
	.align	128
.text._ZN7cutlass13device_kernelINS_4fmha6kernel28FmhaKernelTmaWarpSpecializedINS1_10collective30FmhaMainloopTmaWarpSpecializedINS_6half_tEffN4cute5tupleIJNS7_1CILi128EEENS9_ILi64EEENS9_ILi16EEEEEENS8_IJiNS9_ILi1EEENS8_IJiiEEEEEESG_SG_NS4_14ResidualFusionEJNS2_6OptionILNS2_3TagE0ENS9_ILb1EEEEENSI_ILSJ_2ESK_EEEEENS4_15FmhaFwdEpilogueIS6_fNS8_IJSB_SC_SB_EEEEENS2_23PersistentTileSchedulerEJSL_SM_EEEEEvNT_6ParamsE:
        .type           _ZN7cutlass13device_kernelINS_4fmha6kernel28FmhaKernelTmaWarpSpecializedINS1_10collective30FmhaMainloopTmaWarpSpecializedINS_6half_tEffN4cute5tupleIJNS7_1CILi128EEENS9_ILi64EEENS9_ILi16EEEEEENS8_IJiNS9_ILi1EEENS8_IJiiEEEEEESG_SG_NS4_14ResidualFusionEJNS2_6OptionILNS2_3TagE0ENS9_ILb1EEEEENSI_ILSJ_2ESK_EEEEENS4_15FmhaFwdEpilogueIS6_fNS8_IJSB_SC_SB_EEEEENS2_23PersistentTileSchedulerEJSL_SM_EEEEEvNT_6ParamsE,@function
        .size           _ZN7cutlass13device_kernelINS_4fmha6kernel28FmhaKernelTmaWarpSpecializedINS1_10collective30FmhaMainloopTmaWarpSpecializedINS_6half_tEffN4cute5tupleIJNS7_1CILi128EEENS9_ILi64EEENS9_ILi16EEEEEENS8_IJiNS9_ILi1EEENS8_IJiiEEEEEESG_SG_NS4_14ResidualFusionEJNS2_6OptionILNS2_3TagE0ENS9_ILb1EEEEENSI_ILSJ_2ESK_EEEEENS4_15FmhaFwdEpilogueIS6_fNS8_IJSB_SC_SB_EEEEENS2_23PersistentTileSchedulerEJSL_SM_EEEEEvNT_6ParamsE,(.L_x_143 - _ZN7cutlass13device_kernelINS_4fmha6kernel28FmhaKernelTmaWarpSpecializedINS1_10collective30FmhaMainloopTmaWarpSpecializedINS_6half_tEffN4cute5tupleIJNS7_1CILi128EEENS9_ILi64EEENS9_ILi16EEEEEENS8_IJiNS9_ILi1EEENS8_IJiiEEEEEESG_SG_NS4_14ResidualFusionEJNS2_6OptionILNS2_3TagE0ENS9_ILb1EEEEENSI_ILSJ_2ESK_EEEEENS4_15FmhaFwdEpilogueIS6_fNS8_IJSB_SC_SB_EEEEENS2_23PersistentTileSchedulerEJSL_SM_EEEEEvNT_6ParamsE)
        .other          _ZN7cutlass13device_kernelINS_4fmha6kernel28FmhaKernelTmaWarpSpecializedINS1_10collective30FmhaMainloopTmaWarpSpecializedINS_6half_tEffN4cute5tupleIJNS7_1CILi128EEENS9_ILi64EEENS9_ILi16EEEEEENS8_IJiNS9_ILi1EEENS8_IJiiEEEEEESG_SG_NS4_14ResidualFusionEJNS2_6OptionILNS2_3TagE0ENS9_ILb1EEEEENSI_ILSJ_2ESK_EEEEENS4_15FmhaFwdEpilogueIS6_fNS8_IJSB_SC_SB_EEEEENS2_23PersistentTileSchedulerEJSL_SM_EEEEEvNT_6ParamsE,@"STO_CUDA_ENTRY STV_DEFAULT"
_ZN7cutlass13device_kernelINS_4fmha6kernel28FmhaKernelTmaWarpSpecializedINS1_10collective30FmhaMainloopTmaWarpSpecializedINS_6half_tEffN4cute5tupleIJNS7_1CILi128EEENS9_ILi64EEENS9_ILi16EEEEEENS8_IJiNS9_ILi1EEENS8_IJiiEEEEEESG_SG_NS4_14ResidualFusionEJNS2_6OptionILNS2_3TagE0ENS9_ILb1EEEEENSI_ILSJ_2ESK_EEEEENS4_15FmhaFwdEpilogueIS6_fNS8_IJSB_SC_SB_EEEEENS2_23PersistentTileSchedulerEJSL_SM_EEEEEvNT_6ParamsE:
[----:B------:R-:W1:Y:S01]  /*0000*/  LDC R1, c[0x0][0x28] ;  /* 0x00000a00ff017b82 */ /* 0x000e620000000800 */
[----:B------:R-:W2:Y:S07]  /*0010*/  S2R R2, SR_TID.X ;  /* 0x0000000000027919 */ /* 0x000eae0000002100 */
[----:B------:R-:W3:Y:S01]  /*0020*/  S2UR UR6, SR_CTAID.X ;  /* 0x00000000000679c3 */ /* 0x000ee20000002500 */
[----:B------:R-:W-:Y:S01]  /*0030*/  ELECT P1, URZ, PT ;  /* 0x00000000003f782f */ /* 0x000fe20003820000 */
[----:B------:R-:W-:Y:S01]  /*0040*/  BSSY B0, `(.L_x_0) ;  /* 0x0000018000007945 */ /* 0x000fe20003800000 */
[----:B---3--:R-:W-:Y:S01]  /*0050*/  IMAD.U32 R17, RZ, RZ, UR6 ;  /* 0x00000006ff117e24 */ /* 0x008fe2000f8e00ff */
[----:B--2---:R-:W-:-:S05]  /*0060*/  SHF.R.U32.HI R0, RZ, 0x5, R2 ;  /* 0x00000005ff007819 */ /* 0x004fca0000011602 */
[----:B------:R-:W2:Y:S02]  /*0070*/  SHFL.IDX PT, R3, R0, RZ, 0x1f ;  /* 0x00001fff00037589 */ /* 0x000ea400000e0000 */
[----:B--2---:R-:W-:Y:S02]  /*0080*/  R2UR UR4, R3 ;  /* 0x00000000030472ca */ /* 0x004fe400000e0000 */
[----:B------:R-:W-:-:S06]  /*0090*/  SHF.R.U32.HI R3, RZ, 0x7, R2 ;  /* 0x00000007ff037819 */ /* 0x000fcc0000011602 */
[----:B------:R-:W2:Y:S05]  /*00a0*/  SHFL.IDX PT, R3, R3, RZ, 0x1f ;  /* 0x00001fff03037589 */ /* 0x000eaa00000e0000 */
[----:B------:R-:W-:Y:S02]  /*00b0*/  USHF.R.S32.HI UR5, URZ, 0x1f, UR4 ;  /* 0x0000001f3f057899 */ /* 0x000fe40008011404 */
[----:B------:R-:W-:Y:S02]  /*00c0*/  ISETP.EQ.AND P2, PT, RZ, UR4, P1 ;  /* 0x00000004ff007c0c */ /* 0x000fe40008f42270 */
[----:B------:R-:W-:-:S04]  /*00d0*/  ULEA.HI UR5, UR5, UR4, URZ, 0x2 ;  /* 0x0000000405057291 */ /* 0x000fc8000f8f103f */
[----:B------:R-:W-:-:S04]  /*00e0*/  ULOP3.LUT UR5, UR5, 0xfffffffc, URZ, 0xc0, !UPT ;  /* 0xfffffffc05057892 */ /* 0x000fc8000f8ec03f */
[----:B------:R-:W-:-:S03]  /*00f0*/  UIADD3 UR5, UR4, -UR5, URZ ;  /* 0x8000000504057290 */ /* 0x000fc6000fffe03f */
[----:B-1----:R-:W-:Y:S09]  /*0100*/  @!P2 BRA `(.L_x_1) ;  /* 0x00000000002ca947 */ /* 0x002ff20003800000 */
[----:B------:R-:W-:Y:S02]  /*0110*/  ULDC.64 UR6, c[0x0][0x198] ;  /* 0x0000660000067ab9 */ /* 0x000fe40000000a00 */
[----:B------:R-:W-:Y:S02]  /*0120*/  UIADD3 UR8, UP0, UR6, 0xf0, URZ ;  /* 0x000000f006087890 */ /* 0x000fe4000ff1e03f */
[----:B------:R-:W-:Y:S02]  /*0130*/  UIADD3 UR10, UP1, UR6, 0x1f0, URZ ;  /* 0x000001f0060a7890 */ /* 0x000fe4000ff3e03f */
[----:B------:R-:W-:Y:S02]  /*0140*/  UIADD3 UR6, UP2, UR6, 0x2f0, URZ ;  /* 0x000002f006067890 */ /* 0x000fe4000ff5e03f */
[----:B------:R-:W-:Y:S02]  /*0150*/  UIADD3.X UR9, URZ, UR7, URZ, UP0, !UPT ;  /* 0x000000073f097290 */ /* 0x000fe400087fe43f */
[----:B------:R-:W-:-:S02]  /*0160*/  UIADD3.X UR11, URZ, UR7, URZ, UP1, !UPT ;  /* 0x000000073f0b7290 */ /* 0x000fc40008ffe43f */
[----:B------:R-:W-:-:S05]  /*0170*/  UIADD3.X UR7, URZ, UR7, URZ, UP2, !UPT ;  /* 0x000000073f077290 */ /* 0x000fca00097fe43f */
[----:B------:R1:W-:Y:S02]  /*0180*/  UTMACCTL.PF [UR8] ;  /* 0x00000000080079b9 */ /* 0x0003e40008040000 */
[----:B------:R1:W-:Y:S02]  /*0190*/  UTMACCTL.PF [UR10] ;  /* 0x000000000a0079b9 */ /* 0x0003e40008040000 */
[----:B------:R1:W-:Y:S02]  /*01a0*/  UTMACCTL.PF [UR6] ;  /* 0x00000000060079b9 */ /* 0x0003e40008040000 */
[----:B-1----:R-:W-:Y:S01]  /*01b0*/  NOP ;  /* 0x0000000000007918 */ /* 0x002fe20000000000 */
.L_x_1:
[----:B------:R-:W-:Y:S05]  /*01c0*/  BSYNC B0 ;  /* 0x0000000000007941 */ /* 0x000fea0003800000 */
.L_x_0:
[----:B------:R-:W1:Y:S01]  /*01d0*/  SHFL.IDX PT, R4, R0, RZ, 0x1f ;  /* 0x00001fff00047589 */ /* 0x000e6200000e0000 */
[----:B--2---:R-:W-:Y:S01]  /*01e0*/  R2UR UR46, R3 ;  /* 0x00000000032e72ca */ /* 0x004fe200000e0000 */
[----:B------:R-:W-:Y:S02]  /*01f0*/  UISETP.NE.AND UP0, UPT, UR5, 0x1, UPT ;  /* 0x000000010500788c */ /* 0x000fe4000bf05270 */
[----:B------:R-:W-:-:S10]  /*0200*/  UISETP.NE.AND UP1, UPT, UR5, 0x2, UPT ;  /* 0x000000020500788c */ /* 0x000fd4000bf25270 */
[----:B------:R-:W-:Y:S02]  /*0210*/  UIADD3 UR10, UR46, -0x1, URZ ;  /* 0xffffffff2e0a7890 */ /* 0x000fe4000fffe03f */
[----:B------:R-:W-:Y:S02]  /*0220*/  UISETP.EQ.AND UP2, UPT, UR46, URZ, !UP0 ;  /* 0x0000003f2e00728c */ /* 0x000fe4000c742270 */
[----:B------:R-:W-:Y:S02]  /*0230*/  UISETP.EQ.AND UP3, UPT, UR46, URZ, !UP1 ;  /* 0x0000003f2e00728c */ /* 0x000fe4000cf62270 */
[----:B------:R-:W-:Y:S02]  /*0240*/  UISETP.GE.U32.AND UP4, UPT, UR10, 0x4, UPT ;  /* 0x000000040a00788c */ /* 0x000fe4000bf86070 */
[----:B------:R-:W-:Y:S01]  /*0250*/  USEL UR47, URZ, 0x1, !UP2 ;  /* 0x000000013f2f7887 */ /* 0x000fe2000d000000 */
[----:B-1----:R-:W-:Y:S01]  /*0260*/  ISETP.NE.AND P0, PT, R4, RZ, PT ;  /* 0x000000ff0400720c */ /* 0x002fe20003f05270 */
[----:B------:R-:W-:Y:S01]  /*0270*/  USEL UR48, URZ, 0x1, !UP3 ;  /* 0x000000013f307887 */ /* 0x000fe2000d800000 */
[----:B------:R-:W-:Y:S01]  /*0280*/  IMAD.U32 R4, RZ, RZ, UR5 ;  /* 0x00000005ff047e24 */ /* 0x000fe2000f8e00ff */
[----:B------:R-:W-:-:S02]  /*0290*/  USEL UR47, UR47, 0x2, UP4 ;  /* 0x000000022f2f7887 */ /* 0x000fc4000a000000 */
[----:B------:R-:W-:-:S08]  /*02a0*/  USEL UR48, UR48, 0x2, UP4 ;  /* 0x0000000230307887 */ /* 0x000fd0000a000000 */
[----:B------:R-:W-:Y:S05]  /*02b0*/  @P0 BRA `(.L_x_2) ;  /* 0x0000000000480947 */ /* 0x000fea0003800000 */
[----:B------:R-:W1:Y:S01]  /*02c0*/  S2UR UR8, SR_CgaCtaId ;  /* 0x00000000000879c3 */ /* 0x000e620000008800 */
[----:B------:R-:W-:Y:S01]  /*02d0*/  UMOV UR4, 0x400 ;  /* 0x0000040000047882 */ /* 0x000fe20000000000 */
[----:B------:R-:W-:Y:S01]  /*02e0*/  UMOV UR5, 0x1 ;  /* 0x0000000100057882 */ /* 0x000fe20000000000 */
[----:B------:R-:W-:Y:S01]  /*02f0*/  UMOV UR6, 0x80 ;  /* 0x0000008000067882 */ /* 0x000fe20000000000 */
[----:B------:R-:W-:Y:S01]  /*0300*/  ELECT P0, URZ, PT ;  /* 0x00000000003f782f */ /* 0x000fe20003800000 */
[----:B------:R-:W-:-:S04]  /*0310*/  UIADD3 UR6, -UR6, 0x100000, URZ ;  /* 0x0010000006067890 */ /* 0x000fc8000fffe13f */
[----:B------:R-:W-:Y:S02]  /*0320*/  USHF.L.U32 UR7, UR6, 0xb, URZ ;  /* 0x0000000b06077899 */ /* 0x000fe4000800063f */
[----:B------:R-:W-:Y:S02]  /*0330*/  USHF.L.U32 UR6, UR6, 0x1, URZ ;  /* 0x0000000106067899 */ /* 0x000fe4000800063f */
[----:B-1----:R-:W-:Y:S02]  /*0340*/  ULEA UR8, UR8, UR4, 0x18 ;  /* 0x0000000408087291 */ /* 0x002fe4000f8ec03f */
[----:B------:R-:W-:-:S04]  /*0350*/  UIADD3 UR4, -UR5, 0x100000, URZ ;  /* 0x0010000005047890 */ /* 0x000fc8000fffe13f */
[----:B------:R-:W-:Y:S02]  /*0360*/  USHF.L.U32 UR5, UR4, 0xb, URZ ;  /* 0x0000000b04057899 */ /* 0x000fe4000800063f */
[----:B------:R-:W-:Y:S01]  /*0370*/  USHF.L.U32 UR4, UR4, 0x1, URZ ;  /* 0x0000000104047899 */ /* 0x000fe2000800063f */
[----:B------:R-:W1:Y:S11]  /*0380*/  FENCE.VIEW.ASYNC.S ;  /* 0x00000000000073c6 */ /* 0x000e760000000000 */
[----:B-1----:R1:W2:Y:S01]  /*0390*/  SYNCS.EXCH.64 URZ, [UR8+0x4a50], UR4 ;  /* 0x004a5004083f75b2 */ /* 0x0022a20008000100 */
[----:B------:R1:W3:Y:S01]  /*03a0*/  SYNCS.EXCH.64 URZ, [UR8+0x4a60], UR6 ;  /* 0x004a6006083f75b2 */ /* 0x0002e20008000100 */
[----:B------:R1:W4:Y:S01]  /*03b0*/  SYNCS.EXCH.64 URZ, [UR8+0x4a58], UR4 ;  /* 0x004a5804083f75b2 */ /* 0x0003220008000100 */
[----:B------:R1:W1:Y:S01]  /*03c0*/  SYNCS.EXCH.64 URZ, [UR8+0x4a68], UR6 ;  /* 0x004a6806083f75b2 */ /* 0x0002620008000100 */
[----:B------:R-:W-:Y:S01]  /*03d0*/  NOP ;  /* 0x0000000000007918 */ /* 0x000fe20000000000 */
.L_x_2:
[----:B------:R-:W5:Y:S01]  /*03e0*/  SHFL.IDX PT, R3, R0, RZ, 0x1f ;  /* 0x00001fff00037589 */ /* 0x000f6200000e0000 */
[----:B------:R-:W-:Y:S01]  /*03f0*/  NOP ;  /* 0x0000000000007918 */ /* 0x000fe20000000000 */
[----:B-----5:R-:W-:-:S13]  /*0400*/  ISETP.NE.AND P0, PT, R3, RZ, PT ;  /* 0x000000ff0300720c */ /* 0x020fda0003f05270 */
[----:B------:R-:W-:Y:S05]  /*0410*/  @P0 BRA `(.L_x_3) ;  /* 0x0000000000600947 */ /* 0x000fea0003800000 */
[----:B-1----:R-:W1:Y:S01]  /*0420*/  S2UR UR5, SR_CgaCtaId ;  /* 0x00000000000579c3 */ /* 0x002e620000008800 */
[----:B------:R-:W-:Y:S01]  /*0430*/  UMOV UR4, 0x400 ;  /* 0x0000040000047882 */ /* 0x000fe20000000000 */
[----:B------:R-:W-:Y:S01]  /*0440*/  UMOV UR6, 0x1 ;  /* 0x0000000100067882 */ /* 0x000fe20000000000 */
[----:B------:R-:W-:Y:S01]  /*0450*/  UMOV UR9, 0x100 ;  /* 0x0000010000097882 */ /* 0x000fe20000000000 */
[----:B------:R-:W-:-:S04]  /*0460*/  UIADD3 UR6, -UR6, 0x100000, URZ ;  /* 0x0010000006067890 */ /* 0x000fc8000fffe13f */
[----:B------:R-:W-:Y:S02]  /*0470*/  USHF.L.U32 UR7, UR6, 0xb, URZ ;  /* 0x0000000b06077899 */ /* 0x000fe4000800063f */
[----:B------:R-:W-:Y:S01]  /*0480*/  USHF.L.U32 UR6, UR6, 0x1, URZ ;  /* 0x0000000106067899 */ /* 0x000fe2000800063f */
[----:B------:R-:W-:Y:S01]  /*0490*/  ELECT P0, URZ, PT ;  /* 0x00000000003f782f */ /* 0x000fe20003800000 */
[----:B-1----:R-:W-:Y:S02]  /*04a0*/  ULEA UR8, UR5, UR4, 0x18 ;  /* 0x0000000405087291 */ /* 0x002fe4000f8ec03f */
[----:B------:R-:W-:-:S04]  /*04b0*/  UIADD3 UR4, -UR9, 0x100000, URZ ;  /* 0x0010000009047890 */ /* 0x000fc8000fffe13f */
[----:B------:R-:W-:Y:S02]  /*04c0*/  USHF.L.U32 UR5, UR4, 0xb, URZ ;  /* 0x0000000b04057899 */ /* 0x000fe4000800063f */
[----:B------:R-:W-:Y:S01]  /*04d0*/  USHF.L.U32 UR4, UR4, 0x1, URZ ;  /* 0x0000000104047899 */ /* 0x000fe2000800063f */
[----:B------:R-:W1:Y:S03]  /*04e0*/  FENCE.VIEW.ASYNC.S ;  /* 0x00000000000073c6 */ /* 0x000e660000000000 */
[----:B-1----:R1:W1:Y:S08]  /*04f0*/  SYNCS.EXCH.64 URZ, [UR8+0x4a00], UR6 ;  /* 0x004a0006083f75b2 */ /* 0x0022700008000100 */
[----:B------:R1:W1:Y:S01]  /*0500*/  SYNCS.EXCH.64 URZ, [UR8+0x4a28], UR4 ;  /* 0x004a2804083f75b2 */ /* 0x0002620008000100 */
        /* <DEDUP_REMOVED lines=8> */
[----:B------:R-:W-:Y:S01]  /*0590*/  NOP ;  /* 0x0000000000007918 */ /* 0x000fe20000000000 */
.L_x_3:
        /* <DEDUP_REMOVED lines=21> */
[----:B------:R-:W-:Y:S01]  /*06f0*/  NOP ;  /* 0x0000000000007918 */ /* 0x000fe20000000000 */
.L_x_4:
[----:B------:R-:W5:Y:S01]  /*0700*/  SHFL.IDX PT, R3, R0, RZ, 0x1f ;  /* 0x00001fff00037589 */ /* 0x000f6200000e0000 */
[----:B------:R-:W-:Y:S01]  /*0710*/  ELECT P0, URZ, PT ;  /* 0x00000000003f782f */ /* 0x000fe20003800000 */
[----:B------:R-:W-:Y:S01]  /*0720*/  NOP ;  /* 0x0000000000007918 */ /* 0x000fe20000000000 */
[----:B-1----:R-:W-:Y:S02]  /*0730*/  UMOV UR4, 0x80 ;  /* 0x0000008000047882 */ /* 0x002fe40000000000 */
[C---:B-----5:R-:W-:Y:S02]  /*0740*/  ISETP.NE.OR P0, PT, R3.reuse, RZ, !P0 ;  /* 0x000000ff0300720c */ /* 0x060fe40004705670 */
[----:B------:R-:W-:-:S11]  /*0750*/  ISETP.NE.AND P3, PT, R3, RZ, PT ;  /* 0x000000ff0300720c */ /* 0x000fd60003f65270 */
[----:B------:R-:W-:Y:S01]  /*0760*/  VOTEU.ALL UP2, P0 ;  /* 0x00000000003f7886 */ /* 0x000fe20000040000 */
[----:B------:R-:W-:Y:S01]  /*0770*/  VOTEU.ALL UP3, P0 ;  /* 0x00000000003f7886 */ /* 0x000fe20000060000 */
[----:B------:R-:W-:Y:S01]  /*0780*/  VOTEU.ALL UP4, P0 ;  /* 0x00000000003f7886 */ /* 0x000fe20000080000 */
[----:B------:R-:W-:Y:S02]  /*0790*/  VOTEU.ALL UP5, P0 ;  /* 0x00000000003f7886 */ /* 0x000fe400000a0000 */
[----:B------:R-:W1:Y:S01]  /*07a0*/  @!UP2 S2UR UR7, SR_CgaCtaId ;  /* 0x000000000007a9c3 */ /* 0x000e620000008800 */
[----:B------:R-:W-:Y:S01]  /*07b0*/  @!UP2 UMOV UR6, 0x400 ;  /* 0x000004000006a882 */ /* 0x000fe20000000000 */
[----:B------:R-:W-:-:S04]  /*07c0*/  @!UP2 UIADD3 UR4, -UR4, 0x100000, URZ ;  /* 0x001000000404a890 */ /* 0x000fc8000fffe13f */
[----:B------:R-:W-:Y:S02]  /*07d0*/  @!UP2 USHF.L.U32 UR5, UR4, 0xb, URZ ;  /* 0x0000000b0405a899 */ /* 0x000fe4000800063f */
[----:B------:R-:W-:Y:S02]  /*07e0*/  @!UP2 USHF.L.U32 UR4, UR4, 0x1, URZ ;  /* 0x000000010404a899 */ /* 0x000fe4000800063f */
[----:B-1----:R-:W-:Y:S01]  /*07f0*/  @!UP2 ULEA UR6, UR7, UR6, 0x18 ;  /* 0x000000060706a291 */ /* 0x002fe2000f8ec03f */
[----:B------:R-:W-:Y:S01]  /*0800*/  VOTEU.ALL UP2, P0 ;  /* 0x00000000003f7886 */ /* 0x000fe20000040000 */
[----:B------:R-:W1:Y:S10]  /*0810*/  FENCE.VIEW.ASYNC.S ;  /* 0x00000000000073c6 */ /* 0x000e740000000000 */
[----:B-1----:R1:W1:Y:S01]  /*0820*/  @!UP2 SYNCS.EXCH.64 URZ, [UR6+0x4a90], UR4 ;  /* 0x004a9004063fa5b2 */ /* 0x0022620008000100 */
[----:B------:R1:W1:Y:S01]  /*0830*/  @!UP3 SYNCS.EXCH.64 URZ, [UR6+0x4a98], UR4 ;  /* 0x004a9804063fb5b2 */ /* 0x0002620008000100 */
[----:B------:R1:W1:Y:S01]  /*0840*/  @!UP4 SYNCS.EXCH.64 URZ, [UR6+0x4aa0], UR4 ;  /* 0x004aa004063fc5b2 */ /* 0x0002620008000100 */
[----:B------:R1:W1:Y:S01]  /*0850*/  @!UP5 SYNCS.EXCH.64 URZ, [UR6+0x4aa8], UR4 ;  /* 0x004aa804063fd5b2 */ /* 0x0002620008000100 */
[----:B------:R-:W-:Y:S01]  /*0860*/  NOP ;  /* 0x0000000000007918 */ /* 0x000fe20000000000 */
[----:B------:R-:W-:Y:S05]  /*0870*/  @P3 BRA `(.L_x_5) ;  /* 0x0000000000403947 */ /* 0x000fea0003800000 */
[----:B-1----:R-:W1:Y:S01]  /*0880*/  S2UR UR5, SR_CgaCtaId ;  /* 0x00000000000579c3 */ /* 0x002e620000008800 */
[----:B------:R-:W-:Y:S01]  /*0890*/  UMOV UR4, 0x400 ;  /* 0x0000040000047882 */ /* 0x000fe20000000000 */
[----:B------:R-:W-:Y:S01]  /*08a0*/  UMOV UR6, 0x20 ;  /* 0x0000002000067882 */ /* 0x000fe20000000000 */
[----:B------:R-:W-:Y:S01]  /*08b0*/  UMOV UR7, 0x80 ;  /* 0x0000008000077882 */ /* 0x000fe20000000000 */
[----:B------:R-:W-:Y:S01]  /*08c0*/  ELECT P0, URZ, PT ;  /* 0x00000000003f782f */ /* 0x000fe20003800000 */
[----:B-1----:R-:W-:Y:S02]  /*08d0*/  ULEA UR8, UR5, UR4, 0x18 ;  /* 0x0000000405087291 */ /* 0x002fe4000f8ec03f */
[----:B------:R-:W-:-:S04]  /*08e0*/  UIADD3 UR4, -UR6, 0x100000, URZ ;  /* 0x0010000006047890 */ /* 0x000fc8000fffe13f */
[----:B------:R-:W-:Y:S02]  /*08f0*/  USHF.L.U32 UR5, UR4, 0xb, URZ ;  /* 0x0000000b04057899 */ /* 0x000fe4000800063f */
[----:B------:R-:W-:Y:S02]  /*0900*/  USHF.L.U32 UR4, UR4, 0x1, URZ ;  /* 0x0000000104047899 */ /* 0x000fe4000800063f */
[----:B------:R-:W-:-:S04]  /*0910*/  UIADD3 UR6, -UR7, 0x100000, URZ ;  /* 0x0010000007067890 */ /* 0x000fc8000fffe13f */
[----:B------:R-:W-:Y:S02]  /*0920*/  USHF.L.U32 UR7, UR6, 0xb, URZ ;  /* 0x0000000b06077899 */ /* 0x000fe4000800063f */
[----:B------:R-:W-:Y:S01]  /*0930*/  USHF.L.U32 UR6, UR6, 0x1, URZ ;  /* 0x0000000106067899 */ /* 0x000fe2000800063f */
[----:B------:R-:W1:Y:S03]  /*0940*/  FENCE.VIEW.ASYNC.S ;  /* 0x00000000000073c6 */ /* 0x000e660000000000 */
[----:B-1----:R1:W1:Y:S08]  /*0950*/  SYNCS.EXCH.64 URZ, [UR8+0x4ac0], UR4 ;  /* 0x004ac004083f75b2 */ /* 0x0022700008000100 */
[----:B------:R1:W1:Y:S01]  /*0960*/  SYNCS.EXCH.64 URZ, [UR8+0x4ac8], UR6 ;  /* 0x004ac806083f75b2 */ /* 0x0002620008000100 */
[----:B------:R-:W-:Y:S01]  /*0970*/  NOP ;  /* 0x0000000000007918 */ /* 0x000fe20000000000 */
.L_x_5:
[----:B------:R-:W-:Y:S01]  /*0980*/  VOTEU.ANY UP2, P2 ;  /* 0x00000000003f7886 */ /* 0x000fe20001040100 */
[----:B-1----:R-:W-:Y:S01]  /*0990*/  UMOV UR4, 0x40 ;  /* 0x0000004000047882 */ /* 0x002fe20000000000 */
[----:B------:R-:W-:Y:S01]  /*09a0*/  ISETP.NE.AND P3, PT, RZ, UR46, PT ;  /* 0x0000002eff007c0c */ /* 0x000fe2000bf65270 */
[----:B------:R-:W-:Y:S01]  /*09b0*/  NOP ;  /* 0x0000000000007918 */ /* 0x000fe20000000000 */
[----:B------:R-:W-:Y:S01]  /*09c0*/  ISETP.EQ.AND P0, PT, R4, 0x2, P1 ;  /* 0x000000020400780c */ /* 0x000fe20000f02270 */
[----:B------:R-:W1:Y:S01]  /*09d0*/  @UP2 S2UR UR7, SR_CgaCtaId ;  /* 0x00000000000729c3 */ /* 0x000e620000008800 */
[----:B------:R-:W-:Y:S01]  /*09e0*/  @UP2 UMOV UR6, 0x400 ;  /* 0x0000040000062882 */ /* 0x000fe20000000000 */
[----:B------:R-:W-:-:S04]  /*09f0*/  @UP2 UIADD3 UR4, -UR4, 0x100000, URZ ;  /* 0x0010000004042890 */ /* 0x000fc8000fffe13f */
[----:B------:R-:W-:Y:S02]  /*0a00*/  @UP2 USHF.L.U32 UR5, UR4, 0xb, URZ ;  /* 0x0000000b04052899 */ /* 0x000fe4000800063f */
[----:B------:R-:W-:Y:S02]  /*0a10*/  @UP2 USHF.L.U32 UR4, UR4, 0x1, URZ ;  /* 0x0000000104042899 */ /* 0x000fe4000800063f */
[----:B-1----:R-:W-:Y:S01]  /*0a20*/  @UP2 ULEA UR6, UR7, UR6, 0x18 ;  /* 0x0000000607062291 */ /* 0x002fe2000f8ec03f */
[----:B------:R-:W-:Y:S01]  /*0a30*/  VOTEU.ANY UP2, P2 ;  /* 0x00000000003f7886 */ /* 0x000fe20001040100 */
[----:B------:R-:W-:Y:S01]  /*0a40*/  ISETP.EQ.AND P2, PT, R4, 0x1, P1 ;  /* 0x000000010400780c */ /* 0x000fe20000f42270 */
[----:B------:R-:W1:Y:S09]  /*0a50*/  FENCE.VIEW.ASYNC.S ;  /* 0x00000000000073c6 */ /* 0x000e720000000000 */
[----:B-1----:R1:W2:Y:S01]  /*0a60*/  @UP2 SYNCS.EXCH.64 URZ, [UR6+0x4ab0], UR4 ;  /* 0x004ab004063f25b2 */ /* 0x0022a20008000100 */
[----:B------:R-:W-:Y:S01]  /*0a70*/  NOP ;  /* 0x0000000000007918 */ /* 0x000fe20000000000 */
[----:B--234-:R-:W-:Y:S06]  /*0a80*/  BAR.SYNC.DEFER_BLOCKING 0x0 ;  /* 0x0000000000007b1d */ /* 0x01cfec0000010000 */
[----:B------:R-:W-:Y:S05]  /*0a90*/  @!P3 BRA `(.L_x_6) ;  /* 0x000000600084b947 */ /* 0x000fea0003800000 */
[----:B------:R-:W-:-:S06]  /*0aa0*/  UISETP.GT.U32.AND UP0, UPT, UR10, 0x3, UPT ;  /* 0x000000030a00788c */ /* 0x000fcc000bf04070 */
[----:B------:R-:W-:-:S13]  /*0ab0*/  PLOP3.LUT P0, PT, PT, PT, UP0, 0x80, 0x0 ;  /* 0x000000000000781c */ /* 0x000fda0003f0f008 */
[----:B-1----:R-:W-:Y:S05]  /*0ac0*/  @P0 EXIT ;  /* 0x000000000000094d */ /* 0x002fea0003800000 */
.L_x_7:
[----:B------:R-:W-:-:S08]  /*0ad0*/  NOP ;  /* 0x0000000000007918 */ /* 0x000fd00000000000 */
[----:B------:R-:W1:Y:S02]  /*0ae0*/  USETMAXREG.TRY_ALLOC.CTAPOOL UP0, 0xf0 ;  /* 0x000000f0000079c8 */ /* 0x000e640008000600 */
[----:B-1----:R-:W-:-:S13]  /*0af0*/  PLOP3.LUT P0, PT, PT, PT, UP0, 0x80, 0x0 ;  /* 0x000000000000781c */ /* 0x002fda0003f0f008 */
[----:B------:R-:W-:Y:S05]  /*0b00*/  @!P0 BRA `(.L_x_7) ;  /* 0xfffffffc00f08947 */ /* 0x000fea000383ffff */
[----:B------:R-:W-:Y:S02]  /*0b10*/  ULDC UR4, c[0x0][0xa00] ;  /* 0x0002800000047ab9 */ /* 0x000fe40000000800 */
[----:B------:R-:W-:-:S13]  /*0b20*/  ISETP.GE.AND P0, PT, R17, UR4, PT ;  /* 0x0000000411007c0c */ /* 0x000fda000bf06270 */
[----:B------:R-:W-:Y:S05]  /*0b30*/  @P0 EXIT ;  /* 0x000000000000094d */ /* 0x000fea0003800000 */
[----:B------:R-:W1:Y:S01]  /*0b40*/  S2UR UR4, SR_CgaCtaId ;  /* 0x00000000000479c3 */ /* 0x000e620000008800 */
[----:B------:R-:W-:Y:S01]  /*0b50*/  SHF.R.S32.HI R3, RZ, 0x1f, R2 ;  /* 0x0000001fff037819 */ /* 0x000fe20000011402 */
[----:B------:R-:W-:Y:S01]  /*0b60*/  UMOV UR50, 0x400 ;  /* 0x0000040000327882 */ /* 0x000fe20000000000 */
[----:B------:R-:W-:Y:S01]  /*0b70*/  UISETP.NE.AND UP0, UPT, UR46, 0x1, UPT ;  /* 0x000000012e00788c */ /* 0x000fe2000bf05270 */
[----:B------:R-:W-:Y:S01]  /*0b80*/  IMAD.MOV.U32 R22, RZ, RZ, RZ ;  /* 0x000000ffff167224 */ /* 0x000fe200078e00ff */
[----:B------:R-:W-:Y:S01]  /*0b90*/  LEA.HI R3, R3, R2, RZ, 0x7 ;  /* 0x0000000203037211 */ /* 0x000fe200078f38ff */
[----:B------:R-:W-:Y:S02]  /*0ba0*/  ULOP3.LUT UR49, UR47, 0x1, URZ, 0xfc, !UPT ;  /* 0x000000012f317892 */ /* 0x000fe4000f8efc3f */
[----:B------:R-:W-:Y:S01]  /*0bb0*/  UP2UR UR5, UPR, URZ, 0x1 ;  /* 0x000000013f057883 */ /* 0x000fe20008000000 */
[----:B------:R-:W-:Y:S01]  /*0bc0*/  LOP3.LUT R3, R3, 0xffffff80, RZ, 0xc0, !PT ;  /* 0xffffff8003037812 */ /* 0x000fe200078ec0ff */
[----:B------:R-:W-:Y:S01]  /*0bd0*/  USEL UR6, URZ, 0x1, UP0 ;  /* 0x000000013f067887 */ /* 0x000fe20008000000 */
[----:B------:R-:W-:Y:S01]  /*0be0*/  ULDC.64 UR36, c[0x0][0x198] ;  /* 0x0000660000247ab9 */ /* 0x000fe20000000a00 */
[----:B------:R-:W-:-:S02]  /*0bf0*/  UMOV UR38, URZ ;  /* 0x0000003f00267c82 */ /* 0x000fc40008000000 */
[----:B------:R-:W-:Y:S01]  /*0c00*/  IMAD.IADD R3, R2, 0x1, -R3 ;  /* 0x0000000102037824 */ /* 0x000fe200078e0a03 */
[----:B------:R-:W-:Y:S01]  /*0c10*/  UMOV UR39, URZ ;  /* 0x0000003f00277c82 */ /* 0x000fe20008000000 */
[----:B------:R-:W-:Y:S01]  /*0c20*/  IMAD.U32 R64, RZ, RZ, UR6 ;  /* 0x00000006ff407e24 */ /* 0x000fe2000f8e00ff */
[----:B------:R-:W-:Y:S01]  /*0c30*/  UMOV UR45, URZ ;  /* 0x0000003f002d7c82 */ /* 0x000fe20008000000 */
[----:B------:R-:W-:Y:S01]  /*0c40*/  ULDC.64 UR54, c[0x0][0x208] ;  /* 0x0000820000367ab9 */ /* 0x000fe20000000a00 */
[----:B------:R-:W-:-:S04]  /*0c50*/  SHF.R.S32.HI R0, RZ, 0x1f, R3 ;  /* 0x0000001fff007819 */ /* 0x000fc80000011403 */
[----:B------:R-:W-:Y:S01]  /*0c60*/  LEA.HI R0, R0, R3, RZ, 0x2 ;  /* 0x0000000300007211 */ /* 0x000fe200078f10ff */
[----:B-1----:R-:W-:-:S03]  /*0c70*/  ULEA UR50, UR4, UR50, 0x18 ;  /* 0x0000003204327291 */ /* 0x002fc6000f8ec03f */
[----:B------:R-:W-:Y:S01]  /*0c80*/  LOP3.LUT R0, R0, 0x7ffffffc, RZ, 0xc0, !PT ;  /* 0x7ffffffc00007812 */ /* 0x000fe200078ec0ff */
[----:B------:R-:W-:Y:S02]  /*0c90*/  UIADD3 UR4, UR50, 0x1000, URZ ;  /* 0x0000100032047890 */ /* 0x000fe4000fffe03f */
[----:B------:R-:W-:Y:S02]  /*0ca0*/  USHF.R.U32.HI UR5, URZ, 0x4, UR50 ;  /* 0x000000043f057899 */ /* 0x000fe40008011632 */
[----:B------:R-:W-:Y:S01]  /*0cb0*/  USHF.R.U32.HI UR4, URZ, 0x4, UR4 ;  /* 0x000000043f047899 */ /* 0x000fe20008011604 */
[----:B------:R-:W-:Y:S01]  /*0cc0*/  IMAD.IADD R0, R3, 0x1, -R0 ;  /* 0x0000000103007824 */ /* 0x000fe200078e0a00 */
[----:B------:R-:W-:Y:S02]  /*0cd0*/  ULOP3.LUT UR5, UR5, 0x3fff, URZ, 0xc0, !UPT ;  /* 0x00003fff05057892 */ /* 0x000fe4000f8ec03f */
[----:B------:R-:W-:Y:S01]  /*0ce0*/  ULOP3.LUT UR51, UR4, 0x3fff, URZ, 0xc0, !UPT ;  /* 0x00003fff04337892 */ /* 0x000fe2000f8ec03f */
[----:B------:R-:W-:Y:S01]  /*0cf0*/  IMAD.SHL.U32 R16, R0, 0x2, RZ ;  /* 0x0000000200107824 */ /* 0x000fe200078e00ff */
[----:B------:R-:W-:-:S02]  /*0d00*/  ULOP3.LUT UR52, UR5, 0x10000, URZ, 0xfc, !UPT ;  /* 0x0001000005347892 */ /* 0x000fc4000f8efc3f */
[----:B------:R-:W-:-:S12]  /*0d10*/  ULOP3.LUT UR53, UR51, 0x10000, URZ, 0xfc, !UPT ;  /* 0x0001000033357892 */ /* 0x000fd8000f8efc3f */
.L_x_73:
[----:B-1----:R-:W1:Y:S01]  /*0d20*/  LDC R6, c[0x0][0xa04] ;  /* 0x00028100ff067b82 */ /* 0x002e620000000800 */
[----:B------:R-:W-:Y:S01]  /*0d30*/  IMAD.MOV.U32 R18, RZ, RZ, R17 ;  /* 0x000000ffff127224 */ /* 0x000fe200078e0011 */
[----:B------:R-:W-:-:S06]  /*0d40*/  UISETP.NE.AND UP0, UPT, UR46, 0x1, UPT ;  /* 0x000000012e00788c */ /* 0x000fcc000bf05270 */
[----:B------:R-:W2:Y:S08]  /*0d50*/  LDC R0, c[0x0][0xa10] ;  /* 0x00028400ff007b82 */ /* 0x000eb00000000800 */
[----:B------:R-:W3:Y:S01]  /*0d60*/  LDC R10, c[0x0][0xa1c] ;  /* 0x00028700ff0a7b82 */ /* 0x000ee20000000800 */
[----:B-1----:R-:W-:Y:S02]  /*0d70*/  ISETP.NE.AND P0, PT, R6, 0x1, PT ;  /* 0x000000010600780c */ /* 0x002fe40003f05270 */
[----:B--2---:R-:W-:-:S11]  /*0d80*/  ISETP.NE.AND P1, PT, R0, 0x1, PT ;  /* 0x000000010000780c */ /* 0x004fd60003f25270 */
[----:B------:R-:W1:Y:S01]  /*0d90*/  @P0 LDC.64 R4, c[0x0][0xa08] ;  /* 0x00028200ff040b82 */ /* 0x000e620000000a00 */
[C---:B---3--:R-:W-:Y:S02]  /*0da0*/  ISETP.NE.AND P2, PT, R10.reuse, 0x1, PT ;  /* 0x000000010a00780c */ /* 0x048fe40003f45270 */
[----:B------:R-:W-:-:S05]  /*0db0*/  R2UR UR44, R10 ;  /* 0x000000000a2c72ca */ /* 0x000fca00000e0000 */
[----:B------:R-:W2:Y:S08]  /*0dc0*/  @P1 LDC R3, c[0x0][0xa14] ;  /* 0x00028500ff031b82 */ /* 0x000eb00000000800 */
[----:B------:R-:W3:Y:S08]  /*0dd0*/  @P1 LDC R7, c[0x0][0xa18] ;  /* 0x00028600ff071b82 */ /* 0x000ef00000000800 */
[----:B------:R-:W4:Y:S01]  /*0de0*/  @P2 LDC.64 R8, c[0x0][0xa20] ;  /* 0x00028800ff082b82 */ /* 0x000f220000000a00 */
[----:B-1----:R-:W-:-:S05]  /*0df0*/  @P0 IMAD.HI.U32 R0, R17, R4, RZ ;  /* 0x0000000411000227 */ /* 0x002fca00078e00ff */
[----:B------:R-:W-:Y:S02]  /*0e00*/  @P0 SHF.R.U32.HI R18, RZ, R5, R0 ;  /* 0x00000005ff120219 */ /* 0x000fe40000011600 */
[----:B------:R-:W-:-:S03]  /*0e10*/  PLOP3.LUT P0, PT, PT, PT, UP0, 0x80, 0x0 ;  /* 0x000000000000781c */ /* 0x000fc60003f0f008 */
[----:B--2---:R-:W-:-:S04]  /*0e20*/  @P1 IMAD.HI.U32 R0, R18, R3, RZ ;  /* 0x0000000312001227 */ /* 0x004fc800078e00ff */
[----:B------:R-:W-:Y:S01]  /*0e30*/  IMAD.MOV.U32 R19, RZ, RZ, R18 ;  /* 0x000000ffff137224 */ /* 0x000fe200078e0012 */
[----:B---3--:R-:W-:-:S04]  /*0e40*/  @P1 SHF.R.U32.HI R19, RZ, R7, R0 ;  /* 0x00000007ff131219 */ /* 0x008fc80000011600 */
[C---:B------:R-:W-:Y:S01]  /*0e50*/  R2UR UR5, R19.reuse ;  /* 0x00000000130572ca */ /* 0x040fe200000e0000 */
[----:B------:R-:W-:Y:S02]  /*0e60*/  IMAD.MOV.U32 R0, RZ, RZ, R19 ;  /* 0x000000ffff007224 */ /* 0x000fe400078e0013 */
[----:B----4-:R-:W-:-:S05]  /*0e70*/  @P2 IMAD.HI.U32 R4, R19, R8, RZ ;  /* 0x0000000813042227 */ /* 0x010fca00078e00ff */
[----:B------:R-:W-:-:S05]  /*0e80*/  @P2 SHF.R.U32.HI R0, RZ, R9, R4 ;  /* 0x00000009ff002219 */ /* 0x000fca0000011604 */
[----:B------:R-:W-:Y:S02]  /*0e90*/  IMAD.MOV R3, RZ, RZ, -R0 ;  /* 0x000000ffff037224 */ /* 0x000fe400078e0a00 */
[----:B------:R-:W-:-:S03]  /*0ea0*/  IMAD.MOV R0, RZ, RZ, -R18 ;  /* 0x000000ffff007224 */ /* 0x000fc600078e0a12 */
[----:B------:R-:W-:Y:S01]  /*0eb0*/  R2UR UR4, R3 ;  /* 0x00000000030472ca */ /* 0x000fe200000e0000 */
[----:B------:R-:W-:-:S05]  /*0ec0*/  IMAD R0, R6, R0, R17 ;  /* 0x0000000006007224 */ /* 0x000fca00078e0211 */
[----:B------:R-:W-:-:S07]  /*0ed0*/  R2UR UR42, R0 ;  /* 0x00000000002a72ca */ /* 0x000fce00000e0000 */
[----:B------:R-:W-:Y:S01]  /*0ee0*/  UIMAD UR44, UR44, UR4, UR5 ;  /* 0x000000042c2c72a4 */ /* 0x000fe2000f8e0205 */
[----:B------:R-:W-:Y:S11]  /*0ef0*/  @!P0 BRA `(.L_x_8) ;  /* 0x0000000000688947 */ /* 0x000ff60003800000 */
[----:B------:R-:W-:-:S06]  /*0f00*/  UISETP.NE.AND UP0, UPT, UR46, 0x2, UPT ;  /* 0x000000022e00788c */ /* 0x000fcc000bf05270 */
[----:B------:R-:W-:-:S13]  /*0f10*/  PLOP3.LUT P1, PT, PT, PT, UP0, 0x80, 0x0 ;  /* 0x000000000000781c */ /* 0x000fda0003f2f008 */
[----:B------:R-:W-:Y:S05]  /*0f20*/  @!P1 BRA `(.L_x_9) ;  /* 0x0000000000449947 */ /* 0x000fea0003800000 */
[----:B------:R-:W-:-:S06]  /*0f30*/  UISETP.NE.AND UP0, UPT, UR46, 0x3, UPT ;  /* 0x000000032e00788c */ /* 0x000fcc000bf05270 */
[----:B------:R-:W-:-:S13]  /*0f40*/  PLOP3.LUT P1, PT, PT, PT, UP0, 0x80, 0x0 ;  /* 0x000000000000781c */ /* 0x000fda0003f2f008 */
[----:B------:R-:W-:Y:S05]  /*0f50*/  @!P1 BRA `(.L_x_10) ;  /* 0x0000000000249947 */ /* 0x000fea0003800000 */
[----:B------:R-:W-:-:S06]  /*0f60*/  UISETP.NE.AND UP0, UPT, UR46, 0x4, UPT ;  /* 0x000000042e00788c */ /* 0x000fcc000bf05270 */
[----:B------:R-:W-:-:S13]  /*0f70*/  PLOP3.LUT P1, PT, PT, PT, UP0, 0x80, 0x0 ;  /* 0x000000000000781c */ /* 0x000fda0003f2f008 */
[----:B------:R-:W-:Y:S05]  /*0f80*/  @P1 BRA `(.L_x_11) ;  /* 0x0000000000541947 */ /* 0x000fea0003800000 */
[----:B------:R-:W-:Y:S02]  /*0f90*/  UIADD3 UR4, UR38, -0x1, URZ ;  /* 0xffffffff26047890 */ /* 0x000fe4000fffe03f */
[----:B------:R-:W-:Y:S02]  /*0fa0*/  ULOP3.LUT UR38, UR38, 0x1, URZ, 0xc, !UPT ;  /* 0x0000000126267892 */ /* 0x000fe4000f8e0c3f */
[----:B------:R-:W-:-:S04]  /*0fb0*/  ULOP3.LUT UR4, UR4, 0x2, URZ, 0xc0, !UPT ;  /* 0x0000000204047892 */ /* 0x000fc8000f8ec03f */
[----:B------:R-:W-:-:S04]  /*0fc0*/  USHF.R.U32.HI UR4, URZ, 0x1, UR4 ;  /* 0x000000013f047899 */ /* 0x000fc80008011604 */
[----:B------:R-:W-:Y:S01]  /*0fd0*/  ULOP3.LUT UR39, UR39, UR4, URZ, 0x3c, !UPT ;  /* 0x0000000427277292 */ /* 0x000fe2000f8e3c3f */
[----:B------:R-:W-:Y:S11]  /*0fe0*/  BRA `(.L_x_11) ;  /* 0x00000000003c7947 */ /* 0x000ff60003800000 */
.L_x_10:
[----:B------:R-:W-:Y:S02]  /*0ff0*/  ULOP3.LUT UP0, URZ, UR38, 0x2, URZ, 0xc0, !UPT ;  /* 0x00000002263f7892 */ /* 0x000fe4000f80c03f */
[----:B------:R-:W-:Y:S02]  /*1000*/  ULOP3.LUT UR38, UR38, 0x1, URZ, 0xc0, !UPT ;  /* 0x0000000126267892 */ /* 0x000fe4000f8ec03f */
[----:B------:R-:W-:-:S04]  /*1010*/  USEL UR4, URZ, 0x1, UP0 ;  /* 0x000000013f047887 */ /* 0x000fc80008000000 */
[----:B------:R-:W-:Y:S01]  /*1020*/  ULOP3.LUT UR39, UR39, UR4, URZ, 0x3c, !UPT ;  /* 0x0000000427277292 */ /* 0x000fe2000f8e3c3f */
[----:B------:R-:W-:Y:S11]  /*1030*/  BRA `(.L_x_11) ;  /* 0x0000000000287947 */ /* 0x000ff60003800000 */
.L_x_9:
[----:B------:R-:W-:Y:S02]  /*1040*/  UIADD3 UR4, UR38, 0x1, URZ ;  /* 0x0000000126047890 */ /* 0x000fe4000fffe03f */
[----:B------:R-:W-:Y:S02]  /*1050*/  ULOP3.LUT UR38, UR38, 0x1, URZ, 0xc, !UPT ;  /* 0x0000000126267892 */ /* 0x000fe4000f8e0c3f */
[----:B------:R-:W-:-:S04]  /*1060*/  UISETP.GT.U32.AND UP0, UPT, UR4, 0x1, UPT ;  /* 0x000000010400788c */ /* 0x000fc8000bf04070 */
[----:B------:R-:W-:-:S04]  /*1070*/  USEL UR4, URZ, 0x1, !UP0 ;  /* 0x000000013f047887 */ /* 0x000fc8000c000000 */
[----:B------:R-:W-:Y:S01]  /*1080*/  ULOP3.LUT UR39, UR39, UR4, URZ, 0x3c, !UPT ;  /* 0x0000000427277292 */ /* 0x000fe2000f8e3c3f */
[----:B------:R-:W-:Y:S11]  /*1090*/  BRA `(.L_x_11) ;  /* 0x0000000000107947 */ /* 0x000ff60003800000 */
.L_x_8:
[----:B------:R-:W-:Y:S02]  /*10a0*/  UISETP.GT.U32.AND UP0, UPT, UR38, 0x1, UPT ;  /* 0x000000012600788c */ /* 0x000fe4000bf04070 */
[----:B------:R-:W-:Y:S02]  /*10b0*/  ULOP3.LUT UR38, UR38, 0x1, URZ, 0xc0, !UPT ;  /* 0x0000000126267892 */ /* 0x000fe4000f8ec03f */
[----:B------:R-:W-:-:S04]  /*10c0*/  USEL UR4, URZ, 0x1, !UP0 ;  /* 0x000000013f047887 */ /* 0x000fc8000c000000 */
[----:B------:R-:W-:-:S12]  /*10d0*/  ULOP3.LUT UR39, UR39, UR4, URZ, 0x3c, !UPT ;  /* 0x0000000427277292 */ /* 0x000fd8000f8e3c3f */
.L_x_11:
[----:B------:R-:W-:Y:S05]  /*10e0*/  @!P0 BRA `(.L_x_12) ;  /* 0x00000000003c8947 */ /* 0x000fea0003800000 */
        /* <DEDUP_REMOVED lines=9> */
[----:B------:R-:W-:Y:S01]  /*1180*/  ULEA UR42, UR42, 0x3, 0x1 ;  /* 0x000000032a2a7891 */ /* 0x000fe2000f8e083f */
[----:B------:R-:W-:Y:S11]  /*1190*/  BRA `(.L_x_15) ;  /* 0x0000000000147947 */ /* 0x000ff60003800000 */
.L_x_14:
[----:B------:R-:W-:Y:S01]  /*11a0*/  ULEA UR42, UR42, 0x2, 0x1 ;  /* 0x000000022a2a7891 */ /* 0x000fe2000f8e083f */
[----:B------:R-:W-:Y:S11]  /*11b0*/  BRA `(.L_x_15) ;  /* 0x00000000000c7947 */ /* 0x000ff60003800000 */
.L_x_13:
[----:B------:R-:W-:Y:S01]  /*11c0*/  ULEA UR42, UR42, 0x1, 0x1 ;  /* 0x000000012a2a7891 */ /* 0x000fe2000f8e083f */
[----:B------:R-:W-:Y:S11]  /*11d0*/  BRA `(.L_x_15) ;  /* 0x0000000000047947 */ /* 0x000ff60003800000 */
.L_x_12:
[----:B------:R-:W-:-:S12]  /*11e0*/  USHF.L.U32 UR42, UR42, 0x1, URZ ;  /* 0x000000012a2a7899 */ /* 0x000fd8000800063f */
.L_x_15:
[----:B------:R-:W-:-:S04]  /*11f0*/  ULOP3.LUT UR4, UR48, 0x1, URZ, 0xfc, !UPT ;  /* 0x0000000130047892 */ /* 0x000fc8000f8efc3f */
[----:B------:R-:W-:-:S06]  /*1200*/  UISETP.NE.AND UP0, UPT, UR4, 0x3, UPT ;  /* 0x000000030400788c */ /* 0x000fcc000bf05270 */
[----:B------:R-:W-:-:S13]  /*1210*/  PLOP3.LUT P0, PT, PT, PT, UP0, 0x80, 0x0 ;  /* 0x000000000000781c */ /* 0x000fda0003f0f008 */
[----:B------:R-:W-:Y:S05]  /*1220*/  @!P0 BRA `(.L_x_16) ;  /* 0x0000000000048947 */ /* 0x000fea0003800000 */
[----:B------:R-:W-:Y:S01]  /*1230*/  BPT.TRAP 0x1 ;  /* 0x000000040000795c */ /* 0x000fe20000300000 */
.L_x_16:
[----:B------:R-:W-:Y:S01]  /*1240*/  ULEA UR4, UR38, UR50, 0x3 ;  /* 0x0000003226047291 */ /* 0x000fe2000f8e183f */
[----:B------:R-:W-:Y:S01]  /*1250*/  IMAD.U32 R0, RZ, RZ, UR39 ;  /* 0x00000027ff007e24 */ /* 0x000fe2000f8e00ff */
[----:B------:R-:W-:-:S04]  /*1260*/  UISETP.NE.AND UP0, UPT, UR49, 0x3, UPT ;  /* 0x000000033100788c */ /* 0x000fc8000bf05270 */
[----:B------:R-:W-:Y:S02]  /*1270*/  SHF.L.U32 R0, R0, 0x1f, RZ ;  /* 0x0000001f00007819 */ /* 0x000fe400000006ff */
[----:B------:R-:W-:Y:S02]  /*1280*/  PLOP3.LUT P0, PT, PT, PT, UP0, 0x80, 0x0 ;  /* 0x000000000000781c */ /* 0x000fe40003f0f008 */
[----:B------:R-:W1:Y:S02]  /*1290*/  SYNCS.PHASECHK.TRANS64.TRYWAIT P1, [UR4+0x4a50], R0 ;  /* 0x004a5000ff0075a7 */ /* 0x000e640008020144 */
[----:B-1----:R-:W-:Y:S09]  /*12a0*/  @!P1 BRA `(.L_x_17) ;  /* 0x00000070006c9947 */ /* 0x002ff20003800000 */
.L_x_119:
[----:B------:R-:W-:Y:S05]  /*12b0*/  @!P0 BRA `(.L_x_18) ;  /* 0x0000000000048947 */ /* 0x000fea0003800000 */
[----:B------:R-:W-:Y:S01]  /*12c0*/  BPT.TRAP 0x1 ;  /* 0x000000040000795c */ /* 0x000fe20000300000 */
.L_x_18:
[----:B------:R-:W-:Y:S01]  /*12d0*/  ULEA UR11, UR45, UR50, 0x3 ;  /* 0x000000322d0b7291 */ /* 0x000fe2000f8e183f */
[----:B-1----:R-:W-:Y:S01]  /*12e0*/  SHF.L.U32 R0, R22, 0x1f, RZ ;  /* 0x0000001f16007819 */ /* 0x002fe200000006ff */
[----:B------:R-:W-:Y:S01]  /*12f0*/  UIADD3 UR10, UR50, 0x4a90, URZ ;  /* 0x00004a90320a7890 */ /* 0x000fe2000fffe03f */
[----:B------:R-:W-:Y:S01]  /*1300*/  SHF.L.U32 R3, R64, 0x1f, RZ ;  /* 0x0000001f40037819 */ /* 0x000fe200000006ff */
[----:B------:R-:W-:Y:S02]  /*1310*/  ULEA UR4, UR46, 0xfffffff8, 0x3 ;  /* 0xfffffff82e047891 */ /* 0x000fe4000f8e183f */
[----:B------:R-:W-:Y:S02]  /*1320*/  ULEA UR9, UR46, UR10, 0x3 ;  /* 0x0000000a2e097291 */ /* 0x000fe4000f8e183f */
[----:B------:R-:W-:Y:S01]  /*1330*/  ULOP3.LUT UR8, UR4, 0x8, URZ, 0xc, !UPT ;  /* 0x0000000804087892 */ /* 0x000fe2000f8e0c3f */
[----:B------:R-:W1:Y:S02]  /*1340*/  SYNCS.PHASECHK.TRANS64.TRYWAIT P1, [UR11+0x4a00], R0 ;  /* 0x004a0000ff0075a7 */ /* 0x000e64000802014b */
[----:B-1----:R-:W-:Y:S09]  /*1350*/  @!P1 BRA `(.L_x_19) ;  /* 0x0000007000589947 */ /* 0x002ff20003800000 */
.L_x_120:
[----:B------:R-:W2:Y:S02]  /*1360*/  SYNCS.PHASECHK.TRANS64.TRYWAIT P1, [UR9+-0x8], R3 ;  /* 0xfffff803ff0075a7 */ /* 0x000ea40008020149 */
[----:B--2---:R-:W-:Y:S05]  /*1370*/  @!P1 BRA `(.L_x_20) ;  /* 0x0000007000689947 */ /* 0x004fea0003800000 */
.L_x_121:
[----:B------:R-:W-:Y:S01]  /*1380*/  ULEA UR6, UR45, UR53, 0x7 ;  /* 0x000000352d067291 */ /* 0x000fe2000f8e383f */
[----:B------:R-:W-:Y:S01]  /*1390*/  WARPGROUP.ARRIVE ;  /* 0x00000000000079c5 */ /* 0x000fe20000000000 */
[----:B------:R-:W-:Y:S01]  /*13a0*/  ULEA UR4, UR38, UR52, 0x7 ;  /* 0x0000003426047291 */ /* 0x000fe2000f8e383f */
[----:B-1----:R-:W1:Y:S01]  /*13b0*/  LDC R3, c[0x0][0x28c] ;  /* 0x0000a300ff037b82 */ /* 0x002e620000000800 */
[----:B------:R-:W-:Y:S01]  /*13c0*/  UMOV UR7, 0xc0000010 ;  /* 0xc000001000077882 */ /* 0x000fe20000000000 */
[----:B------:R-:W-:Y:S01]  /*13d0*/  UMOV UR5, 0xc0000010 ;  /* 0xc000001000057882 */ /* 0x000fe20000000000 */
[C---:B------:R-:W-:Y:S01]  /*13e0*/  VIADD R0, R16.reuse, 0x1 ;  /* 0x0000000110007836 */ /* 0x040fe20000000000 */
[C---:B------:R-:W-:Y:S01]  /*13f0*/  IADD3 R4, R16.reuse, 0x8, RZ ;  /* 0x0000000810047810 */ /* 0x040fe20007ffe0ff */
[----:B------:R-:W-:Y:S01]  /*1400*/  VIADD R6, R16, 0x10 ;  /* 0x0000001010067836 */ /* 0x000fe20000000000 */
[----:B------:R-:W-:Y:S02]  /*1410*/  P2R R9, PR, RZ, 0x1 ;  /* 0x00000001ff097803 */ /* 0x000fe40000000000 */
[----:B------:R-:W-:Y:S01]  /*1420*/  HGMMA.64x64x16.F32 R24, gdesc[UR4], RZ, !UPT, gsb0 ;  /* 0x00e00000041879f0 */ /* 0x000fe2000c0008ff */
[----:B------:R-:W-:Y:S01]  /*1430*/  ULDC UR6, c[0x0][0x604] ;  /* 0x0001810000067ab9 */ /* 0x000fe20000000800 */
[-C--:B-1----:R-:W-:Y:S01]  /*1440*/  ISETP.GE.AND P4, PT, R0, R3.reuse, PT ;  /* 0x000000030000720c */ /* 0x082fe20003f86270 */
[----:B------:R-:W-:Y:S01]  /*1450*/  VIADD R0, R16, 0x9 ;  /* 0x0000000910007836 */ /* 0x000fe20000000000 */
[-C--:B------:R-:W-:Y:S01]  /*1460*/  ISETP.GE.AND P1, PT, R4, R3.reuse, PT ;  /* 0x000000030400720c */ /* 0x080fe20003f26270 */
[C---:B------:R-:W-:Y:S01]  /*1470*/  VIADD R4, R16.reuse, 0x11 ;  /* 0x0000001110047836 */ /* 0x040fe20000000000 */
[----:B------:R-:W-:-:S02]  /*1480*/  ISETP.GE.AND P2, PT, R16, R3, PT ;  /* 0x000000031000720c */ /* 0x000fc40003f46270 */
[-C--:B------:R-:W-:Y:S01]  /*1490*/  ISETP.GE.AND P3, PT, R0, R3.reuse, PT ;  /* 0x000000030000720c */ /* 0x080fe20003f66270 */
[----:B------:R-:W-:Y:S01]  /*14a0*/  VIADD R0, R16, 0x18 ;  /* 0x0000001810007836 */ /* 0x000fe20000000000 */
[-C--:B------:R-:W-:Y:S01]  /*14b0*/  ISETP.GE.AND P5, PT, R4, R3.reuse, PT ;  /* 0x000000030400720c */ /* 0x080fe20003fa6270 */
[----:B------:R-:W-:Y:S01]  /*14c0*/  VIADD R4, R16, 0x19 ;  /* 0x0000001910047836 */ /* 0x000fe20000000000 */
[----:B------:R-:W-:Y:S01]  /*14d0*/  ISETP.GE.AND P6, PT, R6, R3, PT ;  /* 0x000000030600720c */ /* 0x000fe20003fc6270 */
[----:B------:R-:W-:Y:S02]  /*14e0*/  WARPGROUP.DEPBAR.LE gsb0, 0x0 ;  /* 0x00008000000079c5 */ /* 0x000fe40000010000 */
[----:B------:R-:W-:Y:S02]  /*14f0*/  FSEL R24, R24, -INF , !P2 ;  /* 0xff80000018187808 */ /* 0x000fe40005000000 */
[----:B------:R-:W-:Y:S02]  /*1500*/  FSEL R25, R25, -INF , !P4 ;  /* 0xff80000019197808 */ /* 0x000fe40006000000 */
[----:B------:R-:W-:-:S02]  /*1510*/  FSEL R26, R26, -INF , !P2 ;  /* 0xff8000001a1a7808 */ /* 0x000fc40005000000 */
[----:B------:R-:W-:Y:S01]  /*1520*/  ISETP.GE.AND P2, PT, R0, R3, PT ;  /* 0x000000030000720c */ /* 0x000fe20003f46270 */
[----:B------:R-:W-:Y:S01]  /*1530*/  VIADD R0, R16, 0x20 ;  /* 0x0000002010007836 */ /* 0x000fe20000000000 */
[----:B------:R-:W-:Y:S02]  /*1540*/  FSEL R28, R28, -INF , !P1 ;  /* 0xff8000001c1c7808 */ /* 0x000fe40004800000 */
[----:B------:R-:W-:Y:S02]  /*1550*/  FMNMX R5, R24, R25, !PT ;  /* 0x0000001918057209 */ /* 0x000fe40007800000 */
[----:B------:R-:W-:Y:S02]  /*1560*/  FSEL R27, R27, -INF , !P4 ;  /* 0xff8000001b1b7808 */ /* 0x000fe40006000000 */
[----:B------:R-:W-:Y:S02]  /*1570*/  ISETP.GE.AND P4, PT, R4, R3, PT ;  /* 0x000000030400720c */ /* 0x000fe40003f86270 */
[----:B------:R-:W-:-:S02]  /*1580*/  FSEL R29, R29, -INF , !P3 ;  /* 0xff8000001d1d7808 */ /* 0x000fc40005800000 */
[----:B------:R-:W-:Y:S02]  /*1590*/  FMNMX R4, R28, R5, !PT ;  /* 0x000000051c047209 */ /* 0x000fe40007800000 */
[----:B------:R-:W-:Y:S02]  /*15a0*/  FSEL R30, R30, -INF , !P1 ;  /* 0xff8000001e1e7808 */ /* 0x000fe40004800000 */
[----:B------:R-:W-:Y:S01]  /*15b0*/  ISETP.GE.AND P1, PT, R0, R3, PT ;  /* 0x000000030000720c */ /* 0x000fe20003f26270 */
[----:B------:R-:W-:Y:S01]  /*15c0*/  VIADD R0, R16, 0x21 ;  /* 0x0000002110007836 */ /* 0x000fe20000000000 */
[----:B------:R-:W-:Y:S02]  /*15d0*/  FSEL R32, R32, -INF , !P6 ;  /* 0xff80000020207808 */ /* 0x000fe40007000000 */
[----:B------:R-:W-:Y:S02]  /*15e0*/  FMNMX R5, R29, R4, !PT ;  /* 0x000000041d057209 */ /* 0x000fe40007800000 */
[----:B------:R-:W-:-:S02]  /*15f0*/  FSEL R31, R31, -INF , !P3 ;  /* 0xff8000001f1f7808 */ /* 0x000fc40005800000 */
[----:B------:R-:W-:Y:S01]  /*1600*/  ISETP.GE.AND P3, PT, R0, R3, PT ;  /* 0x000000030000720c */ /* 0x000fe20003f66270 */
[----:B------:R-:W-:Y:S01]  /*1610*/  VIADD R0, R16, 0x28 ;  /* 0x0000002810007836 */ /* 0x000fe20000000000 */
[----:B------:R-:W-:Y:S02]  /*1620*/  FSEL R33, R33, -INF , !P5 ;  /* 0xff80000021217808 */ /* 0x000fe40006800000 */
[----:B------:R-:W-:Y:S02]  /*1630*/  FMNMX R4, R32, R5, !PT ;  /* 0x0000000520047209 */ /* 0x000fe40007800000 */
        /* <DEDUP_REMOVED lines=8> */
[----:B------:R-:W-:Y:S01]  /*16c0*/  ISETP.GE.AND P5, PT, R0, R3, PT ;  /* 0x000000030000720c */ /* 0x000fe20003fa6270 */
[----:B------:R-:W-:Y:S01]  /*16d0*/  VIADD R0, R16, 0x30 ;  /* 0x0000003010007836 */ /* 0x000fe20000000000 */
[----:B------:R-:W-:-:S02]  /*16e0*/  FSEL R40, R40, -INF , !P1 ;  /* 0xff80000028287808 */ /* 0x000fc40004800000 */
[----:B------:R-:W-:Y:S02]  /*16f0*/  FMNMX R5, R37, R4, !PT ;  /* 0x0000000425057209 */ /* 0x000fe40007800000 */
        /* <DEDUP_REMOVED lines=20> */
[----:B------:R-:W-:Y:S02]  /*1840*/  ISETP.GE.AND P3, PT, R0, R3, PT ;  /* 0x000000030000720c */ /* 0x000fe40003f66270 */
[----:B------:R-:W-:Y:S02]  /*1850*/  FSEL R52, R52, -INF , !P1 ;  /* 0xff80000034347808 */ /* 0x000fe40004800000 */
[----:B------:R-:W-:Y:S02]  /*1860*/  FMNMX R5, R49, R4, !PT ;  /* 0x0000000431057209 */ /* 0x000fe40007800000 */
[----:B------:R-:W-:Y:S02]  /*1870*/  FSEL R53, R53, -INF , !P3 ;  /* 0xff80000035357808 */ /* 0x000fe40005800000 */
[----:B------:R-:W-:Y:S02]  /*1880*/  FMNMX R0, R52, R5, !PT ;  /* 0x0000000534007209 */ /* 0x000fe40007800000 */
[----:B------:R-:W-:-:S02]  /*1890*/  FSEL R46, R46, -INF , !P6 ;  /* 0xff8000002e2e7808 */ /* 0x000fc40007000000 */
[----:B------:R-:W-:Y:S02]  /*18a0*/  FMNMX R6, R53, R0, !PT ;  /* 0x0000000035067209 */ /* 0x000fe40007800000 */
[----:B------:R-:W-:Y:S02]  /*18b0*/  FSEL R47, R47, -INF , !P5 ;  /* 0xff8000002f2f7808 */ /* 0x000fe40006800000 */
[----:B------:R-:W-:Y:S01]  /*18c0*/  FSEL R50, R50, -INF , !P2 ;  /* 0xff80000032327808 */ /* 0x000fe20005000000 */
[----:B------:R-:W1:Y:S01]  /*18d0*/  SHFL.BFLY PT, R5, R6, 0x1, 0x1f ;  /* 0x0c201f0006057f89 */ /* 0x000e6200000e0000 */
[----:B------:R-:W-:Y:S02]  /*18e0*/  FSEL R51, R51, -INF , !P4 ;  /* 0xff80000033337808 */ /* 0x000fe40006000000 */
[----:B------:R-:W-:Y:S02]  /*18f0*/  FSEL R54, R54, -INF , !P1 ;  /* 0xff80000036367808 */ /* 0x000fe40004800000 */
[----:B------:R-:W-:-:S02]  /*1900*/  FSEL R55, R55, -INF , !P3 ;  /* 0xff80000037377808 */ /* 0x000fc40005800000 */
[----:B-1----:R-:W-:Y:S02]  /*1910*/  FMNMX R7, R6, R5, !PT ;  /* 0x0000000506077209 */ /* 0x002fe40007800000 */
[----:B------:R-:W-:-:S03]  /*1920*/  FMNMX R5, R26, R27, !PT ;  /* 0x0000001b1a057209 */ /* 0x000fc60007800000 */
[----:B------:R-:W1:Y:S01]  /*1930*/  SHFL.BFLY PT, R4, R7, 0x2, 0x1f ;  /* 0x0c401f0007047f89 */ /* 0x000e6200000e0000 */
[----:B------:R-:W-:-:S04]  /*1940*/  FMNMX R0, R30, R5, !PT ;  /* 0x000000051e007209 */ /* 0x000fc80007800000 */
[----:B------:R-:W-:-:S04]  /*1950*/  FMNMX R5, R31, R0, !PT ;  /* 0x000000001f057209 */ /* 0x000fc80007800000 */
[----:B------:R-:W-:-:S04]  /*1960*/  FMNMX R0, R34, R5, !PT ;  /* 0x0000000522007209 */ /* 0x000fc80007800000 */
[----:B------:R-:W-:-:S04]  /*1970*/  FMNMX R5, R35, R0, !PT ;  /* 0x0000000023057209 */ /* 0x000fc80007800000 */
[----:B------:R-:W-:-:S04]  /*1980*/  FMNMX R0, R38, R5, !PT ;  /* 0x0000000526007209 */ /* 0x000fc80007800000 */
[----:B------:R-:W-:Y:S02]  /*1990*/  FMNMX R5, R39, R0, !PT ;  /* 0x0000000027057209 */ /* 0x000fe40007800000 */
[----:B-1----:R-:W-:Y:S02]  /*19a0*/  FMNMX R4, R7, R4, !PT ;  /* 0x0000000407047209 */ /* 0x002fe40007800000 */
[----:B------:R-:W-:Y:S02]  /*19b0*/  FMNMX R0, R42, R5, !PT ;  /* 0x000000052a007209 */ /* 0x000fe40007800000 */
[C---:B------:R-:W-:Y:S02]  /*19c0*/  FSETP.NEU.AND P0, PT, R4.reuse, -INF , PT ;  /* 0xff8000000400780b */ /* 0x040fe40003f0d000 */
[----:B------:R-:W-:Y:S02]  /*19d0*/  FMNMX R5, R43, R0, !PT ;  /* 0x000000002b057209 */ /* 0x000fe40007800000 */
[----:B------:R-:W-:-:S02]  /*19e0*/  FSEL R8, R4, RZ, P0 ;  /* 0x000000ff04087208 */ /* 0x000fc40000000000 */
[----:B------:R-:W-:Y:S02]  /*19f0*/  FMNMX R0, R46, R5, !PT ;  /* 0x000000052e007209 */ /* 0x000fe40007800000 */
[----:B------:R-:W-:Y:S01]  /*1a00*/  ISETP.NE.AND P0, PT, R9, RZ, PT ;  /* 0x000000ff0900720c */ /* 0x000fe20003f05270 */
[----:B------:R-:W-:Y:S01]  /*1a10*/  FMUL R8, R8, UR6 ;  /* 0x0000000608087c20 */ /* 0x000fe20008400000 */
[----:B------:R-:W-:-:S03]  /*1a20*/  FMNMX R5, R47, R0, !PT ;  /* 0x000000002f057209 */ /* 0x000fc60007800000 */
[--C-:B------:R-:W-:Y:S01]  /*1a30*/  FFMA R25, R25, UR6, -R8.reuse ;  /* 0x0000000619197c23 */ /* 0x100fe20008000808 */
[--C-:B------:R-:W-:Y:S01]  /*1a40*/  FFMA R24, R24, UR6, -R8.reuse ;  /* 0x0000000618187c23 */ /* 0x100fe20008000808 */
[----:B------:R-:W-:Y:S01]  /*1a50*/  FMNMX R0, R50, R5, !PT ;  /* 0x0000000532007209 */ /* 0x000fe20007800000 */
[--C-:B------:R-:W-:Y:S01]  /*1a60*/  FFMA R37, R37, UR6, -R8.reuse ;  /* 0x0000000625257c23 */ /* 0x100fe20008000808 */
[--C-:B------:R-:W-:Y:S01]  /*1a70*/  FFMA R28, R28, UR6, -R8.reuse ;  /* 0x000000061c1c7c23 */ /* 0x100fe20008000808 */
[----:B------:R-:W-:Y:S01]  /*1a80*/  FSETP.GEU.AND P2, PT, R25, -126, PT ;  /* 0xc2fc00001900780b */ /* 0x000fe20003f4e000 */
[--C-:B------:R-:W-:Y:S01]  /*1a90*/  FFMA R36, R36, UR6, -R8.reuse ;  /* 0x0000000624247c23 */ /* 0x100fe20008000808 */
[----:B------:R-:W-:Y:S01]  /*1aa0*/  FSETP.GEU.AND P5, PT, R24, -126, PT ;  /* 0xc2fc00001800780b */ /* 0x000fe20003fae000 */
[--C-:B------:R-:W-:Y:S01]  /*1ab0*/  FFMA R29, R29, UR6, -R8.reuse ;  /* 0x000000061d1d7c23 */ /* 0x100fe20008000808 */
[----:B------:R-:W-:Y:S01]  /*1ac0*/  FMNMX R5, R51, R0, !PT ;  /* 0x0000000033057209 */ /* 0x000fe20007800000 */
        /* <DEDUP_REMOVED lines=8> */
[----:B------:R-:W-:Y:S01]  /*1b50*/  @!P2 FMUL R25, R25, 0.5 ;  /* 0x3f0000001919a820 */ /* 0x000fe20000400000 */
[----:B------:R-:W-:Y:S01]  /*1b60*/  FSETP.GEU.AND P3, PT, R32, -126, PT ;  /* 0xc2fc00002000780b */ /* 0x000fe20003f6e000 */
[----:B------:R-:W-:Y:S01]  /*1b70*/  @!P5 FMUL R24, R24, 0.5 ;  /* 0x3f0000001818d820 */ /* 0x000fe20000400000 */
[----:B------:R-:W-:Y:S01]  /*1b80*/  FSETP.GEU.AND P1, PT, R33, -126, PT ;  /* 0xc2fc00002100780b */ /* 0x000fe20003f2e000 */
[----:B------:R-:W1:Y:S01]  /*1b90*/  SHFL.BFLY PT, R5, R0, 0x1, 0x1f ;  /* 0x0c201f0000057f89 */ /* 0x000e6200000e0000 */
[--C-:B------:R-:W-:Y:S01]  /*1ba0*/  FFMA R41, R41, UR6, -R8.reuse ;  /* 0x0000000629297c23 */ /* 0x100fe20008000808 */
[----:B------:R-:W2:Y:S01]  /*1bb0*/  MUFU.EX2 R25, R25 ;  /* 0x0000001900197308 */ /* 0x000ea20000000800 */
[----:B------:R-:W-:Y:S01]  /*1bc0*/  @!P6 FMUL R28, R28, 0.5 ;  /* 0x3f0000001c1ce820 */ /* 0x000fe20000400000 */
[--C-:B------:R-:W-:Y:S01]  /*1bd0*/  FFMA R44, R44, UR6, -R8.reuse ;  /* 0x000000062c2c7c23 */ /* 0x100fe20008000808 */
[--C-:B------:R-:W-:Y:S01]  /*1be0*/  FFMA R45, R45, UR6, -R8.reuse ;  /* 0x000000062d2d7c23 */ /* 0x100fe20008000808 */
[----:B------:R-:W-:Y:S01]  /*1bf0*/  @!P4 FMUL R29, R29, 0.5 ;  /* 0x3f0000001d1dc820 */ /* 0x000fe20000400000 */
[--C-:B------:R-:W-:Y:S01]  /*1c00*/  FFMA R49, R49, UR6, -R8.reuse ;  /* 0x0000000631317c23 */ /* 0x100fe20008000808 */
[--C-:B------:R-:W-:Y:S01]  /*1c10*/  FFMA R52, R52, UR6, -R8.reuse ;  /* 0x0000000634347c23 */ /* 0x100fe20008000808 */
[----:B------:R-:W-:Y:S01]  /*1c20*/  FFMA R53, R53, UR6, -R8 ;  /* 0x0000000635357c23 */ /* 0x000fe20008000808 */
[----:B------:R-:W3:Y:S01]  /*1c30*/  MUFU.EX2 R24, R24 ;  /* 0x0000001800187308 */ /* 0x000ee20000000800 */
[----:B------:R-:W-:Y:S01]  /*1c40*/  @!P3 FMUL R32, R32, 0.5 ;  /* 0x3f0000002020b820 */ /* 0x000fe20000400000 */
[----:B------:R-:W-:-:S06]  /*1c50*/  @!P1 FMUL R33, R33, 0.5 ;  /* 0x3f00000021219820 */ /* 0x000fcc0000400000 */
[----:B------:R-:W4:Y:S01]  /*1c60*/  MUFU.EX2 R28, R28 ;  /* 0x0000001c001c7308 */ /* 0x000f220000000800 */
[----:B--2---:R-:W-:Y:S01]  /*1c70*/  @!P2 FMUL R25, R25, R25 ;  /* 0x000000191919a220 */ /* 0x004fe20000400000 */
[----:B------:R-:W-:Y:S02]  /*1c80*/  FSETP.GEU.AND P2, PT, R37, -126, PT ;  /* 0xc2fc00002500780b */ /* 0x000fe40003f4e000 */
[----:B-1----:R-:W-:-:S04]  /*1c90*/  FMNMX R5, R0, R5, !PT ;  /* 0x0000000500057209 */ /* 0x002fc80007800000 */
[----:B------:R-:W1:Y:S01]  /*1ca0*/  MUFU.EX2 R29, R29 ;  /* 0x0000001d001d7308 */ /* 0x000e620000000800 */
[----:B---3--:R-:W-:Y:S01]  /*1cb0*/  @!P5 FMUL R24, R24, R24 ;  /* 0x000000181818d220 */ /* 0x008fe20000400000 */
[----:B------:R-:W-:Y:S01]  /*1cc0*/  FSETP.GEU.AND P5, PT, R36, -126, PT ;  /* 0xc2fc00002400780b */ /* 0x000fe20003fae000 */
[----:B------:R-:W2:Y:S04]  /*1cd0*/  SHFL.BFLY PT, R6, R5, 0x2, 0x1f ;  /* 0x0c401f0005067f89 */ /* 0x000ea800000e0000 */
[----:B------:R-:W-:Y:S01]  /*1ce0*/  @!P2 FMUL R37, R37, 0.5 ;  /* 0x3f0000002525a820 */ /* 0x000fe20000400000 */
[----:B------:R-:W3:Y:S01]  /*1cf0*/  MUFU.EX2 R32, R32 ;  /* 0x0000002000207308 */ /* 0x000ee20000000800 */
[----:B----4-:R-:W-:Y:S01]  /*1d00*/  @!P6 FMUL R28, R28, R28 ;  /* 0x0000001c1c1ce220 */ /* 0x010fe20000400000 */
[----:B------:R-:W-:-:S05]  /*1d10*/  FSETP.GEU.AND P6, PT, R40, -126, PT ;  /* 0xc2fc00002800780b */ /* 0x000fca0003fce000 */
[----:B------:R-:W-:Y:S01]  /*1d20*/  @!P5 FMUL R36, R36, 0.5 ;  /* 0x3f0000002424d820 */ /* 0x000fe20000400000 */
[----:B------:R-:W4:Y:S01]  /*1d30*/  MUFU.EX2 R37, R37 ;  /* 0x0000002500257308 */ /* 0x000f220000000800 */
[----:B-1----:R-:W-:Y:S01]  /*1d40*/  @!P4 FMUL R29, R29, R29 ;  /* 0x0000001d1d1dc220 */ /* 0x002fe20000400000 */
[----:B------:R-:W-:-:S05]  /*1d50*/  FSETP.GEU.AND P4, PT, R41, -126, PT ;  /* 0xc2fc00002900780b */ /* 0x000fca0003f8e000 */
[----:B------:R-:W-:Y:S01]  /*1d60*/  @!P6 FMUL R40, R40, 0.5 ;  /* 0x3f0000002828e820 */ /* 0x000fe20000400000 */
[----:B------:R-:W1:Y:S01]  /*1d70*/  MUFU.EX2 R36, R36 ;  /* 0x0000002400247308 */ /* 0x000e620000000800 */
[----:B---3--:R-:W-:Y:S01]  /*1d80*/  @!P3 FMUL R32, R32, R32 ;  /* 0x000000202020b220 */ /* 0x008fe20000400000 */
[----:B------:R-:W-:Y:S02]  /*1d90*/  FSETP.GEU.AND P3, PT, R44, -126, PT ;  /* 0xc2fc00002c00780b */ /* 0x000fe40003f6e000 */
[----:B--2---:R-:W-:-:S03]  /*1da0*/  FMNMX R6, R5, R6, !PT ;  /* 0x0000000605067209 */ /* 0x004fc60007800000 */
[----:B------:R-:W-:Y:S01]  /*1db0*/  @!P4 FMUL R41, R41, 0.5 ;  /* 0x3f0000002929c820 */ /* 0x000fe20000400000 */
[----:B------:R-:W2:Y:S01]  /*1dc0*/  MUFU.EX2 R33, R33 ;  /* 0x0000002100217308 */ /* 0x000ea20000000800 */
[----:B----4-:R-:W-:Y:S01]  /*1dd0*/  @!P2 FMUL R37, R37, R37 ;  /* 0x000000252525a220 */ /* 0x010fe20000400000 */
[----:B------:R-:W-:-:S05]  /*1de0*/  FSETP.GEU.AND P2, PT, R48, -126, PT ;  /* 0xc2fc00003000780b */ /* 0x000fca0003f4e000 */
[----:B------:R-:W-:Y:S01]  /*1df0*/  @!P3 FMUL R44, R44, 0.5 ;  /* 0x3f0000002c2cb820 */ /* 0x000fe20000400000 */
[----:B------:R-:W3:Y:S01]  /*1e00*/  MUFU.EX2 R7, R40 ;  /* 0x0000002800077308 */ /* 0x000ee20000000800 */
[----:B-1----:R-:W-:Y:S01]  /*1e10*/  @!P5 FMUL R36, R36, R36 ;  /* 0x000000242424d220 */ /* 0x002fe20000400000 */
[----:B------:R-:W-:-:S04]  /*1e20*/  FSETP.NEU.AND P5, PT, R6, -INF , PT ;  /* 0xff8000000600780b */ /* 0x000fc80003fad000 */
[----:B------:R-:W-:Y:S01]  /*1e30*/  FSEL R0, R6, RZ, P5 ;  /* 0x000000ff06007208 */ /* 0x000fe20002800000 */
[----:B------:R-:W-:Y:S01]  /*1e40*/  @!P2 FMUL R48, R48, 0.5 ;  /* 0x3f0000003030a820 */ /* 0x000fe20000400000 */
[----:B------:R-:W-:Y:S01]  /*1e50*/  FSETP.GEU.AND P5, PT, R49, -126, PT ;  /* 0xc2fc00003100780b */ /* 0x000fe20003fae000 */
[----:B--2---:R-:W-:Y:S01]  /*1e60*/  @!P1 FMUL R33, R33, R33 ;  /* 0x0000002121219220 */ /* 0x004fe20000400000 */
[----:B------:R-:W-:Y:S01]  /*1e70*/  FSETP.GEU.AND P1, PT, R45, -126, PT ;  /* 0xc2fc00002d00780b */ /* 0x000fe20003f2e000 */
[----:B------:R-:W1:Y:S01]  /*1e80*/  MUFU.EX2 R11, R48 ;  /* 0x00000030000b7308 */ /* 0x000e620000000800 */
[----:B------:R-:W-:-:S04]  /*1e90*/  FMUL R0, R0, UR6 ;  /* 0x0000000600007c20 */ /* 0x000fc80008400000 */
[--C-:B------:R-:W-:Y:S01]  /*1ea0*/  FFMA R30, R30, UR6, -R0.reuse ;  /* 0x000000061e1e7c23 */ /* 0x100fe20008000800 */
[----:B---3--:R-:W-:Y:S01]  /*1eb0*/  @!P6 FMUL R7, R7, R7 ;  /* 0x000000070707e220 */ /* 0x008fe20000400000 */
[----:B------:R-:W-:Y:S01]  /*1ec0*/  FSETP.GEU.AND P6, PT, R52, -126, PT ;  /* 0xc2fc00003400780b */ /* 0x000fe20003fce000 */
[----:B------:R-:W2:Y:S01]  /*1ed0*/  MUFU.EX2 R10, R41 ;  /* 0x00000029000a7308 */ /* 0x000ea20000000800 */
[--C-:B------:R-:W-:Y:S01]  /*1ee0*/  FFMA R26, R26, UR6, -R0.reuse ;  /* 0x000000061a1a7c23 */ /* 0x100fe20008000800 */
[----:B------:R-:W-:Y:S01]  /*1ef0*/  @!P5 FMUL R49, R49, 0.5 ;  /* 0x3f0000003131d820 */ /* 0x000fe20000400000 */
[--C-:B------:R-:W-:Y:S01]  /*1f00*/  FFMA R27, R27, UR6, -R0.reuse ;  /* 0x000000061b1b7c23 */ /* 0x100fe20008000800 */
[----:B------:R-:W-:Y:S01]  /*1f10*/  @!P1 FMUL R45, R45, 0.5 ;  /* 0x3f0000002d2d9820 */ /* 0x000fe20000400000 */
[--C-:B------:R-:W-:Y:S01]  /*1f20*/  FFMA R31, R31, UR6, -R0.reuse ;  /* 0x000000061f1f7c23 */ /* 0x100fe20008000800 */
[--C-:B------:R-:W-:Y:S01]  /*1f30*/  FFMA R34, R34, UR6, -R0.reuse ;  /* 0x0000000622227c23 */ /* 0x100fe20008000800 */
[--C-:B------:R-:W-:Y:S01]  /*1f40*/  FFMA R5, R35, UR6, -R0.reuse ;  /* 0x0000000623057c23 */ /* 0x100fe20008000800 */
[----:B------:R-:W3:Y:S01]  /*1f50*/  MUFU.EX2 R9, R44 ;  /* 0x0000002c00097308 */ /* 0x000ee20000000800 */
[----:B-1----:R-:W-:Y:S01]  /*1f60*/  @!P2 FMUL R11, R11, R11 ;  /* 0x0000000b0b0ba220 */ /* 0x002fe20000400000 */
[----:B------:R-:W-:Y:S01]  /*1f70*/  FSETP.GEU.AND P2, PT, R30, -126, PT ;  /* 0xc2fc00001e00780b */ /* 0x000fe20003f4e000 */
[--C-:B------:R-:W-:Y:S01]  /*1f80*/  FFMA R38, R38, UR6, -R0.reuse ;  /* 0x0000000626267c23 */ /* 0x100fe20008000800 */
[----:B------:R-:W-:Y:S01]  /*1f90*/  @!P6 FMUL R52, R52, 0.5 ;  /* 0x3f0000003434e820 */ /* 0x000fe20000400000 */
[--C-:B------:R-:W-:Y:S01]  /*1fa0*/  FFMA R39, R39, UR6, -R0.reuse ;  /* 0x0000000627277c23 */ /* 0x100fe20008000800 */
[--C-:B------:R-:W-:Y:S01]  /*1fb0*/  FFMA R43, R43, UR6, -R0.reuse ;  /* 0x000000062b2b7c23 */ /* 0x100fe20008000800 */
[--C-:B------:R-:W-:Y:S01]  /*1fc0*/  FFMA R54, R54, UR6, -R0.reuse ;  /* 0x0000000636367c23 */ /* 0x100fe20008000800 */
[----:B------:R-:W1:Y:S01]  /*1fd0*/  MUFU.EX2 R12, R45 ;  /* 0x0000002d000c7308 */ /* 0x000e620000000800 */
[----:B--2---:R-:W-:Y:S01]  /*1fe0*/  @!P4 FMUL R10, R10, R10 ;  /* 0x0000000a0a0ac220 */ /* 0x004fe20000400000 */
[----:B------:R-:W-:Y:S01]  /*1ff0*/  FSETP.GEU.AND P4, PT, R53, -126, PT ;  /* 0xc2fc00003500780b */ /* 0x000fe20003f8e000 */
[--C-:B------:R-:W-:Y:S01]  /*2000*/  FFMA R47, R47, UR6, -R0.reuse ;  /* 0x000000062f2f7c23 */ /* 0x100fe20008000800 */
[--C-:B------:R-:W-:Y:S01]  /*2010*/  FFMA R50, R50, UR6, -R0.reuse ;  /* 0x0000000632327c23 */ /* 0x100fe20008000800 */
[----:B------:R-:W-:-:S02]  /*2020*/  FFMA R51, R51, UR6, -R0 ;  /* 0x0000000633337c23 */ /* 0x000fc40008000800 */
[----:B------:R-:W-:Y:S01]  /*2030*/  @!P2 FMUL R30, R30, 0.5 ;  /* 0x3f0000001e1ea820 */ /* 0x000fe20000400000 */
[----:B------:R-:W2:Y:S01]  /*2040*/  MUFU.EX2 R8, R49 ;  /* 0x0000003100087308 */ /* 0x000ea20000000800 */
[----:B---3--:R-:W-:Y:S01]  /*2050*/  @!P3 FMUL R9, R9, R9 ;  /* 0x000000090909b220 */ /* 0x008fe20000400000 */
[----:B------:R-:W-:-:S05]  /*2060*/  FSETP.GEU.AND P3, PT, R26, -126, PT ;  /* 0xc2fc00001a00780b */ /* 0x000fca0003f6e000 */
[----:B------:R-:W-:Y:S01]  /*2070*/  @!P4 FMUL R53, R53, 0.5 ;  /* 0x3f0000003535c820 */ /* 0x000fe20000400000 */
[----:B------:R3:W4:Y:S01]  /*2080*/  MUFU.EX2 R21, R30 ;  /* 0x0000001e00157308 */ /* 0x0007220000000800 */
[----:B-1----:R-:W-:Y:S01]  /*2090*/  @!P1 FMUL R12, R12, R12 ;  /* 0x0000000c0c0c9220 */ /* 0x002fe20000400000 */
[----:B------:R-:W-:-:S05]  /*20a0*/  FSETP.GEU.AND P1, PT, R27, -126, PT ;  /* 0xc2fc00001b00780b */ /* 0x000fca0003f2e000 */
[----:B------:R-:W-:Y:S01]  /*20b0*/  @!P3 FMUL R26, R26, 0.5 ;  /* 0x3f0000001a1ab820 */ /* 0x000fe20000400000 */
[----:B------:R-:W1:Y:S01]  /*20c0*/  MUFU.EX2 R13, R52 ;  /* 0x00000034000d7308 */ /* 0x000e620000000800 */
[----:B--2---:R-:W-:Y:S01]  /*20d0*/  @!P5 FMUL R8, R8, R8 ;  /* 0x000000080808d220 */ /* 0x004fe20000400000 */
[----:B------:R-:W-:Y:S01]  /*20e0*/  FSETP.GEU.AND P5, PT, R31, -126, PT ;  /* 0xc2fc00001f00780b */ /* 0x000fe20003fae000 */
[----:B---3--:R-:W-:Y:S02]  /*20f0*/  FADD R30, R29, R12 ;  /* 0x0000000c1d1e7221 */ /* 0x008fe40000000000 */
[----:B------:R-:W-:Y:S02]  /*2100*/  FADD R41, R33, R8 ;  /* 0x0000000821297221 */ /* 0x000fe40000000000 */
[----:B------:R-:W-:Y:S01]  /*2110*/  @!P1 FMUL R27, R27, 0.5 ;  /* 0x3f0000001b1b9820 */ /* 0x000fe20000400000 */
[----:B------:R-:W2:Y:S01]  /*2120*/  MUFU.EX2 R14, R53 ;  /* 0x00000035000e7308 */ /* 0x000ea20000000800 */
[----:B----4-:R-:W-:-:S06]  /*2130*/  @!P2 FMUL R21, R21, R21 ;  /* 0x000000151515a220 */ /* 0x010fcc0000400000 */
[----:B------:R-:W-:Y:S01]  /*2140*/  @!P5 FMUL R31, R31, 0.5 ;  /* 0x3f0000001f1fd820 */ /* 0x000fe20000400000 */
[----:B------:R3:W4:Y:S01]  /*2150*/  MUFU.EX2 R15, R26 ;  /* 0x0000001a000f7308 */ /* 0x0007220000000800 */
[----:B-1----:R-:W-:Y:S01]  /*2160*/  @!P6 FMUL R13, R13, R13 ;  /* 0x0000000d0d0de220 */ /* 0x002fe20000400000 */
[----:B------:R-:W-:-:S06]  /*2170*/  FSETP.GEU.AND P6, PT, R34, -126, PT ;  /* 0xc2fc00002200780b */ /* 0x000fcc0003fce000 */
[----:B------:R1:W5:Y:S01]  /*2180*/  MUFU.EX2 R20, R27 ;  /* 0x0000001b00147308 */ /* 0x0003620000000800 */
[----:B---3--:R-:W-:Y:S01]  /*2190*/  FFMA R26, R42, UR6, -R0 ;  /* 0x000000062a1a7c23 */ /* 0x008fe20008000800 */
[----:B--2---:R-:W-:Y:S01]  /*21a0*/  @!P4 FMUL R14, R14, R14 ;  /* 0x0000000e0e0ec220 */ /* 0x004fe20000400000 */
[----:B------:R-:W-:-:S03]  /*21b0*/  FSETP.GEU.AND P4, PT, R5, -126, PT ;  /* 0xc2fc00000500780b */ /* 0x000fc60003f8e000 */
[----:B------:R-:W-:Y:S01]  /*21c0*/  FSETP.GEU.AND P2, PT, R26, -126, PT ;  /* 0xc2fc00001a00780b */ /* 0x000fe20003f4e000 */
[----:B------:R-:W-:Y:S01]  /*21d0*/  @!P6 FMUL R34, R34, 0.5 ;  /* 0x3f0000002222e820 */ /* 0x000fe20000400000 */
[----:B------:R-:W2:Y:S01]  /*21e0*/  MUFU.EX2 R40, R31 ;  /* 0x0000001f00287308 */ /* 0x000ea20000000800 */
[----:B----4-:R-:W-:Y:S01]  /*21f0*/  @!P3 FMUL R15, R15, R15 ;  /* 0x0000000f0f0fb220 */ /* 0x010fe20000400000 */
[----:B------:R-:W-:Y:S01]  /*2200*/  FSETP.GEU.AND P3, PT, R38, -126, PT ;  /* 0xc2fc00002600780b */ /* 0x000fe20003f6e000 */
[--C-:B-1----:R-:W-:Y:S01]  /*2210*/  FFMA R27, R46, UR6, -R0.reuse ;  /* 0x000000062e1b7c23 */ /* 0x102fe20008000800 */
[----:B------:R-:W-:Y:S01]  /*2220*/  FFMA R0, R55, UR6, -R0 ;  /* 0x0000000637007c23 */ /* 0x000fe20008000800 */
[----:B------:R-:W-:-:S03]  /*2230*/  FADD R45, R37, R14 ;  /* 0x0000000e252d7221 */ /* 0x000fc60000000000 */
[----:B------:R1:W3:Y:S01]  /*2240*/  MUFU.EX2 R35, R34 ;  /* 0x0000002200237308 */ /* 0x0002e20000000800 */
[----:B-----5:R-:W-:Y:S01]  /*2250*/  @!P1 FMUL R20, R20, R20 ;  /* 0x0000001414149220 */ /* 0x020fe20000400000 */
[----:B------:R-:W-:Y:S01]  /*2260*/  FSETP.GEU.AND P1, PT, R39, -126, PT ;  /* 0xc2fc00002700780b */ /* 0x000fe20003f2e000 */
[----:B------:R-:W-:Y:S01]  /*2270*/  @!P2 FMUL R26, R26, 0.5 ;  /* 0x3f0000001a1aa820 */ /* 0x000fe20000400000 */
[----:B------:R-:W-:Y:S01]  /*2280*/  @!P4 FMUL R5, R5, 0.5 ;  /* 0x3f0000000505c820 */ /* 0x000fe20000400000 */
[----:B------:R-:W-:Y:S02]  /*2290*/  FADD R45, R30, R45 ;  /* 0x0000002d1e2d7221 */ /* 0x000fe40000000000 */
[----:B------:R-:W-:Y:S01]  /*22a0*/  @!P3 FMUL R38, R38, 0.5 ;  /* 0x3f0000002626b820 */ /* 0x000fe20000400000 */
[----:B------:R4:W5:Y:S01]  /*22b0*/  MUFU.EX2 R46, R26 ;  /* 0x0000001a002e7308 */ /* 0x0009620000000800 */
[----:B--2---:R-:W-:Y:S01]  /*22c0*/  @!P5 FMUL R40, R40, R40 ;  /* 0x000000282828d220 */ /* 0x004fe20000400000 */
[----:B------:R-:W-:Y:S01]  /*22d0*/  FSETP.GEU.AND P5, PT, R43, -126, PT ;  /* 0xc2fc00002b00780b */ /* 0x000fe20003fae000 */
[----:B-1----:R-:W-:-:S04]  /*22e0*/  FADD R34, R32, R11 ;  /* 0x0000000b20227221 */ /* 0x002fc80000000000 */
[----:B------:R-:W-:Y:S01]  /*22f0*/  @!P1 FMUL R39, R39, 0.5 ;  /* 0x3f00000027279820 */ /* 0x000fe20000400000 */
[----:B------:R1:W2:Y:S01]  /*2300*/  MUFU.EX2 R42, R5 ;  /* 0x00000005002a7308 */ /* 0x0002a20000000800 */
[----:B---3--:R-:W-:Y:S01]  /*2310*/  @!P6 FMUL R35, R35, R35 ;  /* 0x000000232323e220 */ /* 0x008fe20000400000 */
[----:B------:R-:W-:Y:S01]  /*2320*/  FSETP.GEU.AND P6, PT, R27, -126, PT ;  /* 0xc2fc00001b00780b */ /* 0x000fe20003fce000 */
[----:B----4-:R-:W-:-:S04]  /*2330*/  FADD R26, R25, R10 ;  /* 0x0000000a191a7221 */ /* 0x010fc80000000000 */
[----:B------:R-:W-:Y:S01]  /*2340*/  @!P5 FMUL R43, R43, 0.5 ;  /* 0x3f0000002b2bd820 */ /* 0x000fe20000400000 */
[----:B------:R3:W4:Y:S01]  /*2350*/  MUFU.EX2 R31, R38 ;  /* 0x00000026001f7308 */ /* 0x0007220000000800 */
[----:B-----5:R-:W-:Y:S01]  /*2360*/  @!P2 FMUL R46, R46, R46 ;  /* 0x0000002e2e2ea220 */ /* 0x020fe20000400000 */
[----:B------:R-:W-:Y:S01]  /*2370*/  FSETP.GEU.AND P2, PT, R54, -126, PT ;  /* 0xc2fc00003600780b */ /* 0x000fe20003f4e000 */
[----:B-1----:R-:W-:Y:S01]  /*2380*/  FADD R5, R24, R7 ;  /* 0x0000000718057221 */ /* 0x002fe20000000000 */
[----:B------:R-:W-:Y:S01]  /*2390*/  FADD R26, R26, R41 ;  /* 0x000000291a1a7221 */ /* 0x000fe20000000000 */
[----:B------:R-:W-:Y:S02]  /*23a0*/  F2FP.F16.F32.PACK_AB R24, R25, R24 ;  /* 0x000000181918723e */ /* 0x000fe400000000ff */
[----:B------:R-:W-:Y:S01]  /*23b0*/  @!P6 FMUL R27, R27, 0.5 ;  /* 0x3f0000001b1be820 */ /* 0x000fe20000400000 */
[----:B------:R-:W1:Y:S01]  /*23c0*/  MUFU.EX2 R44, R39 ;  /* 0x00000027002c7308 */ /* 0x000e620000000800 */
[----:B--2---:R-:W-:Y:S01]  /*23d0*/  @!P4 FMUL R42, R42, R42 ;  /* 0x0000002a2a2ac220 */ /* 0x004fe20000400000 */
[----:B------:R-:W-:Y:S01]  /*23e0*/  FSETP.GEU.AND P4, PT, R47, -126, PT ;  /* 0xc2fc00002f00780b */ /* 0x000fe20003f8e000 */
[----:B---3--:R-:W-:Y:S01]  /*23f0*/  FADD R38, R36, R13 ;  /* 0x0000000d24267221 */ /* 0x008fe20000000000 */
[----:B------:R-:W-:Y:S01]  /*2400*/  FADD R5, R5, R34 ;  /* 0x0000002205057221 */ /* 0x000fe20000000000 */
[----:B------:R-:W-:Y:S01]  /*2410*/  FADD R26, R26, R45 ;  /* 0x0000002d1a1a7221 */ /* 0x000fe20000000000 */
[----:B------:R-:W-:Y:S01]  /*2420*/  F2FP.F16.F32.PACK_AB R25, R20, R15 ;  /* 0x0000000f1419723e */ /* 0x000fe200000000ff */
[----:B------:R-:W-:Y:S01]  /*2430*/  @!P2 FMUL R54, R54, 0.5 ;  /* 0x3f0000003636a820 */ /* 0x000fe20000400000 */
[----:B------:R-:W2:Y:S01]  /*2440*/  MUFU.EX2 R43, R43 ;  /* 0x0000002b002b7308 */ /* 0x000ea20000000800 */
[----:B----4-:R-:W-:Y:S01]  /*2450*/  @!P3 FMUL R31, R31, R31 ;  /* 0x0000001f1f1fb220 */ /* 0x010fe20000400000 */
        /* <DEDUP_REMOVED lines=9> */
[----:B---3--:R-:W-:-:S04]  /*24f0*/  FADD R27, R28, R9 ;  /* 0x000000091c1b7221 */ /* 0x008fc80000000000 */
[----:B------:R-:W-:Y:S01]  /*2500*/  @!P1 FMUL R51, R51, 0.5 ;  /* 0x3f00000033339820 */ /* 0x000fe20000400000 */
[----:B------:R-:W2:Y:S01]  /*2510*/  MUFU.EX2 R47, R47 ;  /* 0x0000002f002f7308 */ /* 0x000ea20000000800 */
[----:B----4-:R-:W-:Y:S01]  /*2520*/  @!P6 FMUL R48, R48, R48 ;  /* 0x000000303030e220 */ /* 0x010fe20000400000 */
[----:B------:R-:W-:Y:S01]  /*2530*/  FADD R38, R27, R38 ;  /* 0x000000261b267221 */ /* 0x000fe20000000000 */
[----:B------:R-:W-:Y:S02]  /*2540*/  FADD R27, R20, R43 ;  /* 0x0000002b141b7221 */ /* 0x000fe40000000000 */
[----:B------:R-:W-:Y:S01]  /*2550*/  FADD R30, R21, R48 ;  /* 0x00000030151e7221 */ /* 0x000fe20000000000 */
[----:B------:R-:W-:Y:S01]  /*2560*/  FADD R5, R5, R38 ;  /* 0x0000002605057221 */ /* 0x000fe20000000000 */
[----:B------:R-:W-:Y:S01]  /*2570*/  @!P5 FMUL R0, R0, 0.5 ;  /* 0x3f0000000000d820 */ /* 0x000fe20000400000 */
[----:B------:R-:W3:Y:S01]  /*2580*/  MUFU.EX2 R50, R50 ;  /* 0x0000003200327308 */ /* 0x000ee20000000800 */
[----:B-1----:R-:W-:Y:S01]  /*2590*/  @!P2 FMUL R54, R54, R54 ;  /* 0x000000363636a220 */ /* 0x002fe20000400000 */
[----:B------:R-:W-:-:S03]  /*25a0*/  F2FP.F16.F32.PACK_AB R38, R14, R13 ;  /* 0x0000000d0e26723e */ /* 0x000fc600000000ff */
[----:B------:R-:W-:Y:S01]  /*25b0*/  FADD R49, R31, R54 ;  /* 0x000000361f317221 */ /* 0x000fe20000000000 */
[----:B------:R-:W-:Y:S02]  /*25c0*/  F2FP.F16.F32.PACK_AB R31, R44, R31 ;  /* 0x0000001f2c1f723e */ /* 0x000fe400000000ff */
[----:B------:R-:W1:Y:S01]  /*25d0*/  MUFU.EX2 R51, R51 ;  /* 0x0000003300337308 */ /* 0x000e620000000800 */
[----:B------:R-:W-:Y:S01]  /*25e0*/  FADD R49, R30, R49 ;  /* 0x000000311e317221 */ /* 0x000fe20000000000 */
[----:B------:R-:W-:Y:S01]  /*25f0*/  MOV R30, UR8 ;  /* 0x00000008001e7c02 */ /* 0x000fe20008000f00 */
[----:B--2---:R-:W-:Y:S01]  /*2600*/  @!P4 FMUL R47, R47, R47 ;  /* 0x0000002f2f2fc220 */ /* 0x004fe20000400000 */
[----:B------:R-:W-:Y:S02]  /*2610*/  UIADD3 UR8, UR45, 0x1, URZ ;  /* 0x000000012d087890 */ /* 0x000fe4000fffe03f */
[----:B------:R2:W-:Y:S01]  /*2620*/  SYNCS.ARRIVE.TRANS64.A1T0 RZ, [R30+UR10], RZ ;  /* 0x000000ff1eff79a7 */ /* 0x0005e2000810000a */
[----:B------:R-:W-:Y:S01]  /*2630*/  FADD R34, R40, R47 ;  /* 0x0000002f28227221 */ /* 0x000fe20000000000 */
[----:B------:R4:W5:Y:S01]  /*2640*/  MUFU.EX2 R39, R0 ;  /* 0x0000000000277308 */ /* 0x0009620000000800 */
[----:B---3--:R-:W-:Y:S01]  /*2650*/  @!P3 FMUL R50, R50, R50 ;  /* 0x000000323232b220 */ /* 0x008fe20000400000 */
[----:B------:R-:W-:-:S03]  /*2660*/  UISETP.NE.AND UP0, UPT, UR8, 0x5, UPT ;  /* 0x000000050800788c */ /* 0x000fc6000bf05270 */
[----:B------:R-:W-:Y:S01]  /*2670*/  FADD R41, R35, R50 ;  /* 0x0000003223297221 */ /* 0x000fe20000000000 */
[----:B------:R-:W-:Y:S01]  /*2680*/  USEL UR6, URZ, 0x1, UP0 ;  /* 0x000000013f067887 */ /* 0x000fe20008000000 */
[----:B--2---:R-:W-:Y:S01]  /*2690*/  F2FP.F16.F32.PACK_AB R30, R37, R36 ;  /* 0x00000024251e723e */ /* 0x004fe200000000ff */
[----:B------:R-:W-:Y:S01]  /*26a0*/  USEL UR8, UR8, URZ, UP0 ;  /* 0x0000003f08087287 */ /* 0x000fe20008000000 */
[----:B-1----:R-:W-:Y:S01]  /*26b0*/  @!P1 FMUL R51, R51, R51 ;  /* 0x0000003333339220 */ /* 0x002fe20000400000 */
[----:B----4-:R-:W-:Y:S01]  /*26c0*/  FADD R0, R15, R46 ;  /* 0x0000002e0f007221 */ /* 0x010fe20000000000 */
[----:B------:R-:W-:Y:S02]  /*26d0*/  F2FP.F16.F32.PACK_AB R36, R8, R11 ;  /* 0x0000000b0824723e */ /* 0x000fe400000000ff */
[----:B------:R-:W-:Y:S01]  /*26e0*/  FADD R52, R42, R51 ;  /* 0x000000332a347221 */ /* 0x000fe20000000000 */
[----:B------:R-:W-:Y:S01]  /*26f0*/  FADD R0, R0, R41 ;  /* 0x0000002900007221 */ /* 0x000fe20000000000 */
[----:B------:R-:W-:Y:S01]  /*2700*/  LOP3.LUT R22, R22, UR6, RZ, 0x3c, !PT ;  /* 0x0000000616167c12 */ /* 0x000fe2000f8e3cff */
[----:B-----5:R-:W-:Y:S01]  /*2710*/  @!P5 FMUL R39, R39, R39 ;  /* 0x000000272727d220 */ /* 0x020fe20000400000 */
[----:B------:R-:W-:Y:S01]  /*2720*/  FADD R27, R27, R52 ;  /* 0x000000341b1b7221 */ /* 0x000fe20000000000 */
[----:B------:R-:W-:Y:S01]  /*2730*/  FADD R49, R0, R49 ;  /* 0x0000003100317221 */ /* 0x000fe20000000000 */
[----:B------:R-:W-:Y:S01]  /*2740*/  FADD R0, R5, R26 ;  /* 0x0000001a05007221 */ /* 0x000fe20000000000 */
[----:B------:R-:W-:Y:S01]  /*2750*/  FADD R53, R44, R39 ;  /* 0x000000272c357221 */ /* 0x000fe20000000000 */
[----:B------:R-:W-:-:S02]  /*2760*/  F2FP.F16.F32.PACK_AB R26, R29, R28 ;  /* 0x0000001c1d1a723e */ /* 0x000fc400000000ff */
[----:B------:R-:W-:Y:S01]  /*2770*/  F2FP.F16.F32.PACK_AB R28, R33, R32 ;  /* 0x00000020211c723e */ /* 0x000fe200000000ff */
[----:B------:R-:W-:Y:S01]  /*2780*/  FADD R34, R34, R53 ;  /* 0x0000003522227221 */ /* 0x000fe20000000000 */
[----:B------:R-:W-:Y:S02]  /*2790*/  F2FP.F16.F32.PACK_AB R29, R42, R35 ;  /* 0x000000232a1d723e */ /* 0x000fe400000000ff */
[----:B------:R-:W-:Y:S01]  /*27a0*/  F2FP.F16.F32.PACK_AB R32, R10, R7 ;  /* 0x000000070a20723e */ /* 0x000fe200000000ff */
[----:B------:R-:W-:Y:S01]  /*27b0*/  FADD R34, R27, R34 ;  /* 0x000000221b227221 */ /* 0x000fe20000000000 */
[----:B------:R-:W-:Y:S02]  /*27c0*/  F2FP.F16.F32.PACK_AB R27, R40, R21 ;  /* 0x00000015281b723e */ /* 0x000fe400000000ff */
[----:B------:R-:W-:Y:S01]  /*27d0*/  F2FP.F16.F32.PACK_AB R33, R43, R46 ;  /* 0x0000002e2b21723e */ /* 0x000fe200000000ff */
[----:B------:R-:W-:Y:S01]  /*27e0*/  FADD R5, R49, R34 ;  /* 0x0000002231057221 */ /* 0x000fe20000000000 */
[----:B------:R-:W-:-:S02]  /*27f0*/  F2FP.F16.F32.PACK_AB R34, R12, R9 ;  /* 0x000000090c22723e */ /* 0x000fc400000000ff */
[----:B------:R-:W-:Y:S02]  /*2800*/  F2FP.F16.F32.PACK_AB R35, R47, R48 ;  /* 0x000000302f23723e */ /* 0x000fe400000000ff */
[----:B------:R-:W-:Y:S01]  /*2810*/  F2FP.F16.F32.PACK_AB R37, R51, R50 ;  /* 0x000000323325723e */ /* 0x000fe200000000ff */
[----:B------:R-:W-:Y:S06]  /*2820*/  @!P0 BRA `(.L_x_21) ;  /* 0x0000000000048947 */ /* 0x000fec0003800000 */
[----:B------:R-:W-:Y:S01]  /*2830*/  BPT.TRAP 0x1 ;  /* 0x000000040000795c */ /* 0x000fe20000300000 */
.L_x_21:
[----:B------:R-:W-:Y:S01]  /*2840*/  ULEA UR6, UR8, UR50, 0x3 ;  /* 0x0000003208067291 */ /* 0x000fe2000f8e183f */
[----:B------:R-:W-:-:S08]  /*2850*/  SHF.L.U32 R7, R22, 0x1f, RZ ;  /* 0x0000001f16077819 */ /* 0x000fd000000006ff */
[----:B------:R-:W1:Y:S02]  /*2860*/  SYNCS.PHASECHK.TRANS64.TRYWAIT P1, [UR6+0x4a00], R7 ;  /* 0x004a0007ff0075a7 */ /* 0x000e640008020146 */
[----:B-1----:R-:W-:Y:S05]  /*2870*/  @!P1 BRA `(.L_x_22) ;  /* 0x0000005c00409947 */ /* 0x002fea0003800000 */
.L_x_122:
[----:B------:R-:W-:Y:S01]  /*2880*/  ULEA UR10, UR8, UR51, 0x7 ;  /* 0x00000033080a7291 */ /* 0x000fe2000f8e383f */
[----:B------:R-:W-:Y:S01]  /*2890*/  WARPGROUP.ARRIVE ;  /* 0x00000000000079c5 */ /* 0x000fe20000000000 */
[----:B------:R-:W-:Y:S01]  /*28a0*/  UMOV UR7, 0xc0000010 ;  /* 0xc000001000077882 */ /* 0x000fe20000000000 */
[----:B------:R-:W-:-:S04]  /*28b0*/  F2FP.F16.F32.PACK_AB R39, R39, R54 ;  /* 0x000000362727723e */ /* 0x000fc800000000ff */
[----:B------:R-:W-:Y:S02]  /*28c0*/  UMOV UR6, UR10 ;  /* 0x0000000a00067c82 */ /* 0x000fe40008000000 */
[----:B------:R-:W-:Y:S01]  /*28d0*/  HGMMA.64x16x16.F32 R56, R24, gdesc[UR4].tnspB, RZ, !UPT, gsb0 ;  /* 0x4020000418387df0 */ /* 0x000fe2000c0008ff */
[----:B------:R-:W-:Y:S01]  /*28e0*/  UIADD3 UR6, UR10, 0x20, URZ ;  /* 0x000000200a067890 */ /* 0x000fe2000fffe03f */
[----:B------:R-:W-:Y:S01]  /*28f0*/  UMOV UR7, 0xc0000010 ;  /* 0xc000001000077882 */ /* 0x000fe20000000000 */
[----:B------:R-:W-:Y:S02]  /*2900*/  WARPGROUP.DEPBAR.LE gsb0, 0x0 ;  /* 0x00008000000079c5 */ /* 0x000fe40000010000 */
[----:B------:R-:W-:-:S06]  /*2910*/  WARPGROUP.ARRIVE ;  /* 0x00000000000079c5 */ /* 0x000fcc0000000000 */
[----:B------:R-:W-:Y:S01]  /*2920*/  HGMMA.64x16x16.F32 R56, R28, gdesc[UR4].tnspB, R56, gsb0 ;  /* 0x402000041c387df0 */ /* 0x000fe20008000838 */
        /* <DEDUP_REMOVED lines=9> */
[----:B------:R-:W-:Y:S03]  /*29c0*/  HGMMA.64x16x16.F32 R56, R36, gdesc[UR4].tnspB, R56, gsb0 ;  /* 0x4020000424387df0 */ /* 0x000fe60008000838 */
[----:B------:R-:W-:Y:S02]  /*29d0*/  WARPGROUP.DEPBAR.LE gsb0, 0x0 ;  /* 0x00008000000079c5 */ /* 0x000fe40000010000 */
[----:B------:R-:W-:Y:S05]  /*29e0*/  @!P0 BRA `(.L_x_23) ;  /* 0x0000000000048947 */ /* 0x000fea0003800000 */
[----:B------:R-:W-:Y:S01]  /*29f0*/  BPT.TRAP 0x1 ;  /* 0x000000040000795c */ /* 0x000fe20000300000 */
.L_x_23:
[----:B------:R-:W-:Y:S02]  /*2a00*/  UISETP.GT.U32.AND UP0, UPT, UR47, 0x1, UPT ;  /* 0x000000012f00788c */ /* 0x000fe4000bf04070 */
[----:B------:R-:W-:-:S04]  /*2a10*/  UIADD3 UR6, UR11, 0x4a28, URZ ;  /* 0x00004a280b067890 */ /* 0x000fc8000fffe03f */
[----:B------:R-:W-:Y:S01]  /*2a20*/  PLOP3.LUT P1, PT, PT, PT, UP0, 0x80, 0x0 ;  /* 0x000000000000781c */ /* 0x000fe20003f2f008 */
[----:B------:R-:W-:-:S09]  /*2a30*/  UPRMT UR6, URZ, 0x654, UR6 ;  /* 0x000006543f067896 */ /* 0x000fd20008000006 */
[----:B------:R-:W-:Y:S03]  /*2a40*/  SYNCS.ARRIVE.TRANS64.RED.A1T0 RZ, [UR6], RZ ;  /* 0x000000ffffff79a7 */ /* 0x000fe60008100406 */
[----:B------:R-:W-:Y:S05]  /*2a50*/  @P1 BRA `(.L_x_24) ;  /* 0x0000000000041947 */ /* 0x000fea0003800000 */
[----:B------:R-:W-:Y:S01]  /*2a60*/  BPT.TRAP 0x1 ;  /* 0x000000040000795c */ /* 0x000fe20000300000 */
.L_x_24:
[----:B------:R-:W-:Y:S01]  /*2a70*/  UIADD3 UR45, UR8, 0x1, URZ ;  /* 0x00000001082d7890 */ /* 0x000fe2000fffe03f */
[C---:B------:R-:W-:Y:S01]  /*2a80*/  ISETP.GE.AND P2, PT, R3.reuse, 0x81, PT ;  /* 0x000000810300780c */ /* 0x040fe20003f46270 */
[----:B-1----:R-:W-:Y:S02]  /*2a90*/  VIADD R7, R3, 0x3f ;  /* 0x0000003f03077836 */ /* 0x002fe40000000000 */
[----:B------:R-:W-:Y:S01]  /*2aa0*/  UISETP.NE.AND UP0, UPT, UR45, 0x5, UPT ;  /* 0x000000052d00788c */ /* 0x000fe2000bf05270 */
[----:B------:R-:W-:Y:S02]  /*2ab0*/  VIADD R3, R16, 0x40 ;  /* 0x0000004010037836 */ /* 0x000fe40000000000 */
[----:B------:R-:W-:Y:S01]  /*2ac0*/  SHF.R.S32.HI R8, RZ, 0x1f, R7 ;  /* 0x0000001fff087819 */ /* 0x000fe20000011407 */
[----:B------:R-:W-:Y:S02]  /*2ad0*/  USEL UR6, URZ, 0x1, UP0 ;  /* 0x000000013f067887 */ /* 0x000fe40008000000 */
[----:B------:R-:W-:Y:S01]  /*2ae0*/  USEL UR45, UR45, URZ, UP0 ;  /* 0x0000003f2d2d7287 */ /* 0x000fe20008000000 */
[----:B------:R-:W-:-:S03]  /*2af0*/  LEA.HI R7, R8, R7, RZ, 0x6 ;  /* 0x0000000708077211 */ /* 0x000fc600078f30ff */
[----:B------:R-:W-:Y:S02]  /*2b00*/  LOP3.LUT R22, R22, UR6, RZ, 0x3c, !PT ;  /* 0x0000000616167c12 */ /* 0x000fe4000f8e3cff */
[----:B------:R-:W-:Y:S01]  /*2b10*/  LEA.HI.SX32 R7, R7, 0xffffffff, 0x1a ;  /* 0xffffffff07077811 */ /* 0x000fe200078fd2ff */
[----:B------:R-:W-:Y:S06]  /*2b20*/  @!P2 BRA `(.L_x_25) ;  /* 0x000000140094a947 */ /* 0x000fec0003800000 */
[----:B------:R-:W-:Y:S01]  /*2b30*/  IMAD.MOV.U32 R9, RZ, RZ, R4 ;  /* 0x000000ffff097224 */ /* 0x000fe200078e0004 */
[----:B------:R-:W-:Y:S01]  /*2b40*/  ULDC UR11, c[0x0][0x604] ;  /* 0x00018100000b7ab9 */ /* 0x000fe20000000800 */
[----:B------:R-:W-:-:S07]  /*2b50*/  IMAD.MOV.U32 R11, RZ, RZ, R6 ;  /* 0x000000ffff0b7224 */ /* 0x000fce00078e0006 */
.L_x_36:
[----:B------:R-:W-:Y:S05]  /*2b60*/  @!P0 BRA `(.L_x_26) ;  /* 0x0000000000048947 */ /* 0x000fea0003800000 */
[----:B------:R-:W-:Y:S01]  /*2b70*/  BPT.TRAP 0x1 ;  /* 0x000000040000795c */ /* 0x000fe20000300000 */
.L_x_26:
[----:B------:R-:W-:Y:S01]  /*2b80*/  ULEA UR6, UR45, UR50, 0x3 ;  /* 0x000000322d067291 */ /* 0x000fe2000f8e183f */
[----:B------:R-:W-:-:S08]  /*2b90*/  SHF.L.U32 R4, R22, 0x1f, RZ ;  /* 0x0000001f16047819 */ /* 0x000fd000000006ff */
[----:B------:R-:W1:Y:S02]  /*2ba0*/  SYNCS.PHASECHK.TRANS64.TRYWAIT P2, [UR6+0x4a00], R4 ;  /* 0x004a0004ff0075a7 */ /* 0x000e640008040146 */
[----:B-1----:R-:W-:Y:S05]  /*2bb0*/  @!P2 BRA `(.L_x_27) ;  /* 0x000000580088a947 */ /* 0x002fea0003800000 */
.L_x_123:
[----:B------:R-:W-:Y:S01]  /*2bc0*/  ULEA UR6, UR45, UR53, 0x7 ;  /* 0x000000352d067291 */ /* 0x000fe2000f8e383f */
[----:B------:R-:W-:Y:S01]  /*2bd0*/  WARPGROUP.ARRIVE ;  /* 0x00000000000079c5 */ /* 0x000fe20000000000 */
[----:B------:R-:W-:Y:S01]  /*2be0*/  UMOV UR7, 0xc0000010 ;  /* 0xc000001000077882 */ /* 0x000fe20000000000 */
[----:B------:R-:W-:-:S04]  /*2bf0*/  UIADD3 UR45, UR45, 0x1, URZ ;  /* 0x000000012d2d7890 */ /* 0x000fc8000fffe03f */
[----:B------:R-:W-:Y:S02]  /*2c00*/  UISETP.NE.AND UP0, UPT, UR45, 0x5, UPT ;  /* 0x000000052d00788c */ /* 0x000fe4000bf05270 */
[----:B------:R-:W-:Y:S02]  /*2c10*/  HGMMA.64x64x16.F32 R24, gdesc[UR4], RZ, !UPT, gsb0 ;  /* 0x00e00000041879f0 */ /* 0x000fe4000c0008ff */
[----:B------:R-:W-:Y:S02]  /*2c20*/  USEL UR6, URZ, 0x1, UP0 ;  /* 0x000000013f067887 */ /* 0x000fe40008000000 */
[----:B------:R-:W-:-:S04]  /*2c30*/  USEL UR45, UR45, URZ, UP0 ;  /* 0x0000003f2d2d7287 */ /* 0x000fc80008000000 */
[----:B------:R-:W-:Y:S01]  /*2c40*/  LOP3.LUT R68, R22, UR6, RZ, 0x3c, !PT ;  /* 0x0000000616447c12 */ /* 0x000fe2000f8e3cff */
[----:B------:R-:W-:Y:S02]  /*2c50*/  WARPGROUP.DEPBAR.LE gsb0, 0x0 ;  /* 0x00008000000079c5 */ /* 0x000fe40000010000 */
[----:B------:R-:W-:Y:S05]  /*2c60*/  @!P0 BRA `(.L_x_28) ;  /* 0x0000000000048947 */ /* 0x000fea0003800000 */
[----:B------:R-:W-:Y:S01]  /*2c70*/  BPT.TRAP 0x1 ;  /* 0x000000040000795c */ /* 0x000fe20000300000 */
.L_x_28:
[----:B-1----:R-:W-:Y:S01]  /*2c80*/  FMNMX R4, R24, R9, !PT ;  /* 0x0000000918047209 */ /* 0x002fe20007800000 */
[----:B------:R-:W-:Y:S01]  /*2c90*/  ULEA UR6, UR45, UR50, 0x3 ;  /* 0x000000322d067291 */ /* 0x000fe2000f8e183f */
[----:B------:R-:W-:Y:S02]  /*2ca0*/  FMNMX R8, R26, R11, !PT ;  /* 0x0000000b1a087209 */ /* 0x000fe40007800000 */
[----:B------:R-:W-:Y:S02]  /*2cb0*/  FMNMX R13, R25, R4, !PT ;  /* 0x00000004190d7209 */ /* 0x000fe40007800000 */
[----:B------:R-:W-:Y:S02]  /*2cc0*/  FMNMX R15, R27, R8, !PT ;  /* 0x000000081b0f7209 */ /* 0x000fe40007800000 */
[----:B------:R-:W-:Y:S02]  /*2cd0*/  FMNMX R4, R28, R13, !PT ;  /* 0x0000000d1c047209 */ /* 0x000fe40007800000 */
[----:B------:R-:W-:-:S02]  /*2ce0*/  FMNMX R8, R30, R15, !PT ;  /* 0x0000000f1e087209 */ /* 0x000fc40007800000 */
[----:B------:R-:W-:Y:S02]  /*2cf0*/  FMNMX R13, R29, R4, !PT ;  /* 0x000000041d0d7209 */ /* 0x000fe40007800000 */
        /* <DEDUP_REMOVED lines=9> */
[----:B------:R-:W-:-:S04]  /*2d90*/  FMNMX R4, R40, R13, !PT ;  /* 0x0000000d28047209 */ /* 0x000fc80007800000 */
[----:B------:R-:W-:-:S04]  /*2da0*/  FMNMX R13, R41, R4, !PT ;  /* 0x00000004290d7209 */ /* 0x000fc80007800000 */
[----:B------:R-:W-:-:S04]  /*2db0*/  FMNMX R4, R44, R13, !PT ;  /* 0x0000000d2c047209 */ /* 0x000fc80007800000 */
[----:B------:R-:W-:-:S04]  /*2dc0*/  FMNMX R13, R45, R4, !PT ;  /* 0x000000042d0d7209 */ /* 0x000fc80007800000 */
[----:B------:R-:W-:-:S04]  /*2dd0*/  FMNMX R4, R48, R13, !PT ;  /* 0x0000000d30047209 */ /* 0x000fc80007800000 */
[----:B------:R-:W-:-:S04]  /*2de0*/  FMNMX R13, R49, R4, !PT ;  /* 0x00000004310d7209 */ /* 0x000fc80007800000 */
[----:B------:R-:W-:-:S04]  /*2df0*/  FMNMX R4, R52, R13, !PT ;  /* 0x0000000d34047209 */ /* 0x000fc80007800000 */
[----:B------:R-:W-:-:S05]  /*2e00*/  FMNMX R6, R53, R4, !PT ;  /* 0x0000000435067209 */ /* 0x000fca0007800000 */
[----:B------:R-:W1:Y:S02]  /*2e10*/  SHFL.BFLY PT, R13, R6, 0x1, 0x1f ;  /* 0x0c201f00060d7f89 */ /* 0x000e6400000e0000 */
[----:B-1----:R-:W-:Y:S02]  /*2e20*/  FMNMX R13, R6, R13, !PT ;  /* 0x0000000d060d7209 */ /* 0x002fe40007800000 */
[----:B------:R-:W-:-:S03]  /*2e30*/  FMNMX R6, R42, R15, !PT ;  /* 0x0000000f2a067209 */ /* 0x000fc60007800000 */
[----:B------:R-:W1:Y:S02]  /*2e40*/  SHFL.BFLY PT, R4, R13, 0x2, 0x1f ;  /* 0x0c401f000d047f89 */ /* 0x000e6400000e0000 */
[----:B-1----:R-:W-:Y:S02]  /*2e50*/  FMNMX R4, R13, R4, !PT ;  /* 0x000000040d047209 */ /* 0x002fe40007800000 */
[----:B------:R-:W-:Y:S02]  /*2e60*/  FMNMX R13, R43, R6, !PT ;  /* 0x000000062b0d7209 */ /* 0x000fe40007800000 */
[----:B------:R-:W-:Y:S02]  /*2e70*/  FSETP.NEU.AND P2, PT, R4, -INF , PT ;  /* 0xff8000000400780b */ /* 0x000fe40003f4d000 */
[----:B------:R-:W-:Y:S02]  /*2e80*/  FMNMX R6, R46, R13, !PT ;  /* 0x0000000d2e067209 */ /* 0x000fe40007800000 */
[----:B------:R-:W-:-:S02]  /*2e90*/  FSEL R8, R4, RZ, P2 ;  /* 0x000000ff04087208 */ /* 0x000fc40001000000 */
[----:B------:R-:W-:-:S03]  /*2ea0*/  FMNMX R13, R47, R6, !PT ;  /* 0x000000062f0d7209 */ /* 0x000fc60007800000 */
[----:B------:R-:W-:Y:S01]  /*2eb0*/  FMUL R10, R8, UR11 ;  /* 0x0000000b080a7c20 */ /* 0x000fe20008400000 */
[----:B------:R-:W-:Y:S01]  /*2ec0*/  FMNMX R6, R50, R13, !PT ;  /* 0x0000000d32067209 */ /* 0x000fe20007800000 */
[----:B------:R-:W-:Y:S02]  /*2ed0*/  FADD R8, -R8, R9 ;  /* 0x0000000908087221 */ /* 0x000fe40000000100 */
[--C-:B------:R-:W-:Y:S01]  /*2ee0*/  FFMA R24, R24, UR11, -R10.reuse ;  /* 0x0000000b18187c23 */ /* 0x100fe2000800080a */
[--C-:B------:R-:W-:Y:S01]  /*2ef0*/  FFMA R25, R25, UR11, -R10.reuse ;  /* 0x0000000b19197c23 */ /* 0x100fe2000800080a */
[--C-:B------:R-:W-:Y:S01]  /*2f00*/  FFMA R28, R28, UR11, -R10.reuse ;  /* 0x0000000b1c1c7c23 */ /* 0x100fe2000800080a */
[--C-:B------:R-:W-:Y:S01]  /*2f10*/  FFMA R32, R32, UR11, -R10.reuse ;  /* 0x0000000b20207c23 */ /* 0x100fe2000800080a */
[--C-:B------:R-:W-:Y:S01]  /*2f20*/  FFMA R29, R29, UR11, -R10.reuse ;  /* 0x0000000b1d1d7c23 */ /* 0x100fe2000800080a */
[----:B------:R-:W-:Y:S01]  /*2f30*/  FSETP.GEU.AND P2, PT, R24, -126, PT ;  /* 0xc2fc00001800780b */ /* 0x000fe20003f4e000 */
        /* <DEDUP_REMOVED lines=9> */
[----:B------:R-:W-:Y:S01]  /*2fd0*/  FMNMX R13, R51, R6, !PT ;  /* 0x00000006330d7209 */ /* 0x000fe20007800000 */
[--C-:B------:R-:W-:Y:S01]  /*2fe0*/  FFMA R44, R44, UR11, -R10.reuse ;  /* 0x0000000b2c2c7c23 */ /* 0x100fe2000800080a */
[--C-:B------:R-:W-:Y:S01]  /*2ff0*/  FFMA R45, R45, UR11, -R10.reuse ;  /* 0x0000000b2d2d7c23 */ /* 0x100fe2000800080a */
[----:B------:R-:W-:Y:S01]  /*3000*/  @!P2 FMUL R24, R24, 0.5 ;  /* 0x3f0000001818a820 */ /* 0x000fe20000400000 */
[----:B------:R-:W-:Y:S01]  /*3010*/  FMNMX R6, R54, R13, !PT ;  /* 0x0000000d36067209 */ /* 0x000fe20007800000 */
[----:B------:R-:W-:Y:S01]  /*3020*/  @!P3 FMUL R25, R25, 0.5 ;  /* 0x3f0000001919b820 */ /* 0x000fe20000400000 */
[--C-:B------:R-:W-:Y:S01]  /*3030*/  FFMA R48, R48, UR11, -R10.reuse ;  /* 0x0000000b30307c23 */ /* 0x100fe2000800080a */
[----:B------:R-:W-:Y:S01]  /*3040*/  @!P4 FMUL R28, R28, 0.5 ;  /* 0x3f0000001c1cc820 */ /* 0x000fe20000400000 */
[----:B------:R-:W-:Y:S01]  /*3050*/  FMNMX R6, R55, R6, !PT ;  /* 0x0000000637067209 */ /* 0x000fe20007800000 */
[----:B------:R-:W1:Y:S01]  /*3060*/  MUFU.EX2 R24, R24 ;  /* 0x0000001800187308 */ /* 0x000e620000000800 */
[----:B------:R-:W-:Y:S01]  /*3070*/  @!P5 FMUL R32, R32, 0.5 ;  /* 0x3f0000002020d820 */ /* 0x000fe20000400000 */
[----:B------:R-:W-:Y:S01]  /*3080*/  @!P6 FMUL R29, R29, 0.5 ;  /* 0x3f0000001d1de820 */ /* 0x000fe20000400000 */
[--C-:B------:R-:W-:Y:S01]  /*3090*/  FFMA R49, R49, UR11, -R10.reuse ;  /* 0x0000000b31317c23 */ /* 0x100fe2000800080a */
[----:B------:R-:W2:Y:S01]  /*30a0*/  SHFL.BFLY PT, R13, R6, 0x1, 0x1f ;  /* 0x0c201f00060d7f89 */ /* 0x000ea200000e0000 */
[--C-:B------:R-:W-:Y:S01]  /*30b0*/  FFMA R53, R53, UR11, -R10.reuse ;  /* 0x0000000b35357c23 */ /* 0x100fe2000800080a */
[----:B------:R-:W-:Y:S01]  /*30c0*/  FFMA R52, R52, UR11, -R10 ;  /* 0x0000000b34347c23 */ /* 0x000fe2000800080a */
[----:B------:R-:W-:Y:S01]  /*30d0*/  FMUL R8, R8, UR11 ;  /* 0x0000000b08087c20 */ /* 0x000fe20008400000 */
[----:B------:R-:W3:Y:S08]  /*30e0*/  MUFU.EX2 R25, R25 ;  /* 0x0000001900197308 */ /* 0x000ef00000000800 */
[----:B------:R-:W4:Y:S01]  /*30f0*/  MUFU.EX2 R28, R28 ;  /* 0x0000001c001c7308 */ /* 0x000f220000000800 */
[----:B-1----:R-:W-:Y:S01]  /*3100*/  @!P2 FMUL R24, R24, R24 ;  /* 0x000000181818a220 */ /* 0x002fe20000400000 */
[----:B------:R-:W-:-:S06]  /*3110*/  FSETP.GEU.AND P2, PT, R33, -126, PT ;  /* 0xc2fc00002100780b */ /* 0x000fcc0003f4e000 */
[----:B------:R-:W1:Y:S01]  /*3120*/  MUFU.EX2 R32, R32 ;  /* 0x0000002000207308 */ /* 0x000e620000000800 */
[----:B---3--:R-:W-:Y:S01]  /*3130*/  @!P3 FMUL R25, R25, R25 ;  /* 0x000000191919b220 */ /* 0x008fe20000400000 */
[----:B------:R-:W-:Y:S02]  /*3140*/  FSETP.GEU.AND P3, PT, R36, -126, PT ;  /* 0xc2fc00002400780b */ /* 0x000fe40003f6e000 */
[----:B--2---:R-:W-:-:S03]  /*3150*/  FMNMX R6, R6, R13, !PT ;  /* 0x0000000d06067209 */ /* 0x004fc60007800000 */
[----:B------:R-:W-:Y:S01]  /*3160*/  @!P2 FMUL R33, R33, 0.5 ;  /* 0x3f0000002121a820 */ /* 0x000fe20000400000 */
[----:B------:R-:W2:Y:S01]  /*3170*/  MUFU.EX2 R29, R29 ;  /* 0x0000001d001d7308 */ /* 0x000ea20000000800 */
[----:B----4-:R-:W-:Y:S01]  /*3180*/  @!P4 FMUL R28, R28, R28 ;  /* 0x0000001c1c1cc220 */ /* 0x010fe20000400000 */
[----:B------:R-:W-:Y:S01]  /*3190*/  FSETP.GEU.AND P4, PT, R37, -126, PT ;  /* 0xc2fc00002500780b */ /* 0x000fe20003f8e000 */
[----:B------:R-:W3:Y:S04]  /*31a0*/  SHFL.BFLY PT, R21, R6, 0x2, 0x1f ;  /* 0x0c401f0006157f89 */ /* 0x000ee800000e0000 */
[----:B------:R-:W-:Y:S01]  /*31b0*/  @!P3 FMUL R36, R36, 0.5 ;  /* 0x3f0000002424b820 */ /* 0x000fe20000400000 */
[----:B------:R-:W4:Y:S01]  /*31c0*/  MUFU.EX2 R33, R33 ;  /* 0x0000002100217308 */ /* 0x000f220000000800 */
[----:B-1----:R-:W-:Y:S01]  /*31d0*/  @!P5 FMUL R32, R32, R32 ;  /* 0x000000202020d220 */ /* 0x002fe20000400000 */
[----:B------:R-:W-:-:S05]  /*31e0*/  FSETP.GEU.AND P5, PT, R41, -126, PT ;  /* 0xc2fc00002900780b */ /* 0x000fca0003fae000 */
[----:B------:R-:W-:Y:S01]  /*31f0*/  @!P4 FMUL R37, R37, 0.5 ;  /* 0x3f0000002525c820 */ /* 0x000fe20000400000 */
[----:B------:R-:W1:Y:S01]  /*3200*/  MUFU.EX2 R36, R36 ;  /* 0x0000002400247308 */ /* 0x000e620000000800 */
[----:B--2---:R-:W-:Y:S01]  /*3210*/  @!P6 FMUL R29, R29, R29 ;  /* 0x0000001d1d1de220 */ /* 0x004fe20000400000 */
[----:B------:R-:W-:-:S05]  /*3220*/  FSETP.GEU.AND P6, PT, R40, -126, PT ;  /* 0xc2fc00002800780b */ /* 0x000fca0003fce000 */
[----:B------:R-:W-:Y:S01]  /*3230*/  @!P5 FMUL R41, R41, 0.5 ;  /* 0x3f0000002929d820 */ /* 0x000fe20000400000 */
[----:B------:R-:W2:Y:S01]  /*3240*/  MUFU.EX2 R37, R37 ;  /* 0x0000002500257308 */ /* 0x000ea20000000800 */
[----:B----4-:R-:W-:Y:S01]  /*3250*/  @!P2 FMUL R33, R33, R33 ;  /* 0x000000212121a220 */ /* 0x010fe20000400000 */
[----:B------:R-:W-:Y:S02]  /*3260*/  FSETP.GEU.AND P2, PT, R44, -126, PT ;  /* 0xc2fc00002c00780b */ /* 0x000fe40003f4e000 */
[----:B---3--:R-:W-:-:S03]  /*3270*/  FMNMX R6, R6, R21, !PT ;  /* 0x0000001506067209 */ /* 0x008fc60007800000 */
[----:B------:R-:W-:Y:S01]  /*3280*/  @!P6 FMUL R40, R40, 0.5 ;  /* 0x3f0000002828e820 */ /* 0x000fe20000400000 */
[----:B------:R-:W3:Y:S01]  /*3290*/  MUFU.EX2 R12, R41 ;  /* 0x00000029000c7308 */ /* 0x000ee20000000800 */
        /* <DEDUP_REMOVED lines=8> */
[----:B---3--:R-:W-:Y:S01]  /*3320*/  @!P5 FMUL R12, R12, R12 ;  /* 0x0000000c0c0cd220 */ /* 0x008fe20000400000 */
[----:B------:R-:W-:-:S03]  /*3330*/  FSETP.GEU.AND P5, PT, R49, -126, PT ;  /* 0xc2fc00003100780b */ /* 0x000fc60003fae000 */
[----:B------:R-:W-:Y:S02]  /*3340*/  FADD R9, R25, R12 ;  /* 0x0000000c19097221 */ /* 0x000fe40000000000 */
[----:B------:R-:W-:Y:S01]  /*3350*/  @!P4 FMUL R48, R48, 0.5 ;  /* 0x3f0000003030c820 */ /* 0x000fe20000400000 */
[----:B------:R-:W3:Y:S01]  /*3360*/  MUFU.EX2 R14, R45 ;  /* 0x0000002d000e7308 */ /* 0x000ee20000000800 */
[----:B-1----:R-:W-:Y:S01]  /*3370*/  @!P6 FMUL R13, R13, R13 ;  /* 0x0000000d0d0de220 */ /* 0x002fe20000400000 */
[----:B------:R-:W-:-:S04]  /*3380*/  FSETP.NEU.AND P6, PT, R6, -INF , PT ;  /* 0xff8000000600780b */ /* 0x000fc80003fcd000 */
[----:B------:R-:W-:Y:S01]  /*3390*/  FSEL R22, R6, RZ, P6 ;  /* 0x000000ff06167208 */ /* 0x000fe20003000000 */
[----:B------:R-:W-:Y:S01]  /*33a0*/  @!P5 FMUL R49, R49, 0.5 ;  /* 0x3f0000003131d820 */ /* 0x000fe20000400000 */
[----:B------:R1:W4:Y:S01]  /*33b0*/  MUFU.EX2 R21, R48 ;  /* 0x0000003000157308 */ /* 0x0003220000000800 */
[----:B--2---:R-:W-:Y:S01]  /*33c0*/  @!P2 FMUL R15, R15, R15 ;  /* 0x0000000f0f0fa220 */ /* 0x004fe20000400000 */
[----:B------:R-:W-:Y:S01]  /*33d0*/  FSETP.GEU.AND P2, PT, R53, -126, PT ;  /* 0xc2fc00003500780b */ /* 0x000fe20003f4e000 */
[----:B------:R-:W-:Y:S01]  /*33e0*/  FMUL R40, R22, UR11 ;  /* 0x0000000b16287c20 */ /* 0x000fe20008400000 */
[----:B------:R-:W-:Y:S01]  /*33f0*/  FSETP.GEU.AND P6, PT, R52, -126, PT ;  /* 0xc2fc00003400780b */ /* 0x000fe20003fce000 */
[----:B------:R-:W-:Y:S02]  /*3400*/  FADD R22, -R22, R11 ;  /* 0x0000000b16167221 */ /* 0x000fe40000000100 */
[--C-:B------:R-:W-:Y:S01]  /*3410*/  FFMA R26, R26, UR11, -R40.reuse ;  /* 0x0000000b1a1a7c23 */ /* 0x100fe20008000828 */
[----:B------:R-:W2:Y:S01]  /*3420*/  MUFU.EX2 R10, R49 ;  /* 0x00000031000a7308 */ /* 0x000ea20000000800 */
[----:B---3--:R-:W-:Y:S01]  /*3430*/  @!P3 FMUL R14, R14, R14 ;  /* 0x0000000e0e0eb220 */ /* 0x008fe20000400000 */
[--C-:B------:R-:W-:Y:S01]  /*3440*/  FFMA R27, R27, UR11, -R40.reuse ;  /* 0x0000000b1b1b7c23 */ /* 0x100fe20008000828 */
[--C-:B------:R-:W-:Y:S01]  /*3450*/  FFMA R30, R30, UR11, -R40.reuse ;  /* 0x0000000b1e1e7c23 */ /* 0x100fe20008000828 */
[----:B------:R-:W-:Y:S01]  /*3460*/  FSETP.GEU.AND P3, PT, R26, -126, PT ;  /* 0xc2fc00001a00780b */ /* 0x000fe20003f6e000 */
[--C-:B-1----:R-:W-:Y:S01]  /*3470*/  FFMA R48, R34, UR11, -R40.reuse ;  /* 0x0000000b22307c23 */ /* 0x102fe20008000828 */
[--C-:B------:R-:W-:Y:S01]  /*3480*/  FFMA R31, R31, UR11, -R40.reuse ;  /* 0x0000000b1f1f7c23 */ /* 0x100fe20008000828 */
[----:B------:R-:W-:Y:S01]  /*3490*/  @!P2 FMUL R53, R53, 0.5 ;  /* 0x3f0000003535a820 */ /* 0x000fe20000400000 */
[--C-:B------:R-:W-:Y:S01]  /*34a0*/  FFMA R38, R38, UR11, -R40.reuse ;  /* 0x0000000b26267c23 */ /* 0x100fe20008000828 */
[----:B----4-:R-:W-:Y:S01]  /*34b0*/  @!P4 FMUL R21, R21, R21 ;  /* 0x000000151515c220 */ /* 0x010fe20000400000 */
[----:B------:R-:W-:Y:S01]  /*34c0*/  FSETP.GEU.AND P4, PT, R27, -126, PT ;  /* 0xc2fc00001b00780b */ /* 0x000fe20003f8e000 */
[----:B------:R-:W-:Y:S01]  /*34d0*/  @!P6 FMUL R52, R52, 0.5 ;  /* 0x3f0000003434e820 */ /* 0x000fe20000400000 */
[----:B------:R-:W1:Y:S01]  /*34e0*/  MUFU.EX2 R20, R53 ;  /* 0x0000003500147308 */ /* 0x000e620000000800 */
[--C-:B------:R-:W-:Y:S01]  /*34f0*/  FFMA R42, R42, UR11, -R40.reuse ;  /* 0x0000000b2a2a7c23 */ /* 0x100fe20008000828 */
[--C-:B------:R-:W-:Y:S01]  /*3500*/  FFMA R50, R50, UR11, -R40.reuse ;  /* 0x0000000b32327c23 */ /* 0x100fe20008000828 */
[----:B------:R-:W-:Y:S01]  /*3510*/  FFMA R54, R54, UR11, -R40 ;  /* 0x0000000b36367c23 */ /* 0x000fe20008000828 */
[----:B------:R-:W-:Y:S01]  /*3520*/  FADD R11, R29, R14 ;  /* 0x0000000e1d0b7221 */ /* 0x000fe20000000000 */
[----:B------:R-:W-:Y:S01]  /*3530*/  @!P3 FMUL R26, R26, 0.5 ;  /* 0x3f0000001a1ab820 */ /* 0x000fe20000400000 */
[----:B--2---:R-:W-:Y:S01]  /*3540*/  @!P5 FMUL R10, R10, R10 ;  /* 0x0000000a0a0ad220 */ /* 0x004fe20000400000 */
[----:B------:R-:W-:Y:S01]  /*3550*/  FSETP.GEU.AND P5, PT, R30, -126, PT ;  /* 0xc2fc00001e00780b */ /* 0x000fe20003fae000 */
[----:B------:R2:W3:Y:S03]  /*3560*/  MUFU.EX2 R41, R52 ;  /* 0x0000003400297308 */ /* 0x0004e60000000800 */
[----:B------:R-:W-:-:S05]  /*3570*/  @!P4 FMUL R27, R27, 0.5 ;  /* 0x3f0000001b1bc820 */ /* 0x000fca0000400000 */
[----:B------:R4:W5:Y:S01]  /*3580*/  MUFU.EX2 R44, R26 ;  /* 0x0000001a002c7308 */ /* 0x0009620000000800 */
[----:B-1----:R-:W-:Y:S01]  /*3590*/  @!P2 FMUL R20, R20, R20 ;  /* 0x000000141414a220 */ /* 0x002fe20000400000 */
[----:B------:R-:W-:Y:S01]  /*35a0*/  FSETP.GEU.AND P2, PT, R48, -126, PT ;  /* 0xc2fc00003000780b */ /* 0x000fe20003f4e000 */
[----:B--2---:R-:W-:Y:S01]  /*35b0*/  FFMA R52, R51, UR11, -R40 ;  /* 0x0000000b33347c23 */ /* 0x004fe20008000828 */
[----:B------:R-:W-:-:S04]  /*35c0*/  @!P5 FMUL R30, R30, 0.5 ;  /* 0x3f0000001e1ed820 */ /* 0x000fc80000400000 */
[----:B------:R1:W2:Y:S01]  /*35d0*/  MUFU.EX2 R45, R27 ;  /* 0x0000001b002d7308 */ /* 0x0002a20000000800 */
[----:B----4-:R-:W-:Y:S01]  /*35e0*/  FFMA R26, R35, UR11, -R40 ;  /* 0x0000000b231a7c23 */ /* 0x010fe20008000828 */
[----:B---3--:R-:W-:Y:S01]  /*35f0*/  @!P6 FMUL R41, R41, R41 ;  /* 0x000000292929e220 */ /* 0x008fe20000400000 */
[----:B------:R-:W-:-:S04]  /*3600*/  FSETP.GEU.AND P6, PT, R31, -126, PT ;  /* 0xc2fc00001f00780b */ /* 0x000fc80003fce000 */
[----:B------:R-:W-:Y:S01]  /*3610*/  @!P2 FMUL R48, R48, 0.5 ;  /* 0x3f0000003030a820 */ /* 0x000fe20000400000 */
[----:B------:R3:W4:Y:S01]  /*3620*/  MUFU.EX2 R34, R30 ;  /* 0x0000001e00227308 */ /* 0x0007220000000800 */
[----:B-----5:R-:W-:Y:S01]  /*3630*/  @!P3 FMUL R44, R44, R44 ;  /* 0x0000002c2c2cb220 */ /* 0x020fe20000400000 */
[----:B------:R-:W-:Y:S01]  /*3640*/  FSETP.GEU.AND P3, PT, R26, -126, PT ;  /* 0xc2fc00001a00780b */ /* 0x000fe20003f6e000 */
[----:B-1----:R-:W-:-:S05]  /*3650*/  FFMA R27, R39, UR11, -R40 ;  /* 0x0000000b271b7c23 */ /* 0x002fca0008000828 */
[----:B------:R-:W-:Y:S01]  /*3660*/  @!P6 FMUL R31, R31, 0.5 ;  /* 0x3f0000001f1fe820 */ /* 0x000fe20000400000 */
[----:B--2---:R-:W-:Y:S01]  /*3670*/  @!P4 FMUL R45, R45, R45 ;  /* 0x0000002d2d2dc220 */ /* 0x004fe20000400000 */
[----:B------:R-:W-:Y:S01]  /*3680*/  FSETP.GEU.AND P4, PT, R38, -126, PT ;  /* 0xc2fc00002600780b */ /* 0x000fe20003f8e000 */
[----:B------:R-:W1:Y:S01]  /*3690*/  MUFU.EX2 R48, R48 ;  /* 0x0000003000307308 */ /* 0x000e620000000800 */
[----:B---3--:R-:W-:-:S03]  /*36a0*/  FFMA R30, R43, UR11, -R40 ;  /* 0x0000000b2b1e7c23 */ /* 0x008fc60008000828 */
[----:B------:R-:W-:Y:S01]  /*36b0*/  @!P3 FMUL R26, R26, 0.5 ;  /* 0x3f0000001a1ab820 */ /* 0x000fe20000400000 */
[----:B----4-:R-:W-:Y:S01]  /*36c0*/  @!P5 FMUL R34, R34, R34 ;  /* 0x000000222222d220 */ /* 0x010fe20000400000 */
[----:B------:R-:W-:Y:S02]  /*36d0*/  FSETP.GEU.AND P5, PT, R27, -126, PT ;  /* 0xc2fc00001b00780b */ /* 0x000fe40003fae000 */
[----:B------:R2:W3:Y:S04]  /*36e0*/  MUFU.EX2 R39, R26 ;  /* 0x0000001a00277308 */ /* 0x0004e80000000800 */
[----:B------:R-:W-:-:S04]  /*36f0*/  @!P4 FMUL R38, R38, 0.5 ;  /* 0x3f0000002626c820 */ /* 0x000fc80000400000 */
[----:B------:R4:W5:Y:S01]  /*3700*/  MUFU.EX2 R35, R31 ;  /* 0x0000001f00237308 */ /* 0x0009620000000800 */
[----:B--2---:R-:W-:Y:S01]  /*3710*/  FFMA R26, R46, UR11, -R40 ;  /* 0x0000000b2e1a7c23 */ /* 0x004fe20008000828 */
[----:B-1----:R-:W-:Y:S01]  /*3720*/  @!P2 FMUL R48, R48, R48 ;  /* 0x000000303030a220 */ /* 0x002fe20000400000 */
[----:B------:R-:W-:Y:S01]  /*3730*/  FSETP.GEU.AND P2, PT, R30, -126, PT ;  /* 0xc2fc00001e00780b */ /* 0x000fe20003f4e000 */
[----:B------:R-:W-:-:S04]  /*3740*/  @!P5 FMUL R27, R27, 0.5 ;  /* 0x3f0000001b1bd820 */ /* 0x000fc80000400000 */
[----:B------:R-:W1:Y:S01]  /*3750*/  MUFU.EX2 R38, R38 ;  /* 0x0000002600267308 */ /* 0x000e620000000800 */
[----:B---3--:R-:W-:Y:S01]  /*3760*/  @!P3 FMUL R39, R39, R39 ;  /* 0x000000272727b220 */ /* 0x008fe20000400000 */
[----:B------:R-:W-:Y:S01]  /*3770*/  FSETP.GEU.AND P3, PT, R26, -126, PT ;  /* 0xc2fc00001a00780b */ /* 0x000fe20003f6e000 */
[--C-:B----4-:R-:W-:Y:S01]  /*3780*/  FFMA R31, R47, UR11, -R40.reuse ;  /* 0x0000000b2f1f7c23 */ /* 0x110fe20008000828 */
[----:B------:R-:W-:Y:S01]  /*3790*/  FFMA R40, R55, UR11, -R40 ;  /* 0x0000000b37287c23 */ /* 0x000fe20008000828 */
[----:B------:R-:W-:Y:S01]  /*37a0*/  FMUL R55, R22, UR11 ;  /* 0x0000000b16377c20 */ /* 0x000fe20008400000 */
[----:B------:R-:W-:Y:S02]  /*37b0*/  FADD R22, R33, R10 ;  /* 0x0000000a21167221 */ /* 0x000fe40000000000 */
[----:B------:R2:W3:Y:S01]  /*37c0*/  MUFU.EX2 R43, R27 ;  /* 0x0000001b002b7308 */ /* 0x0004e20000000800 */
[----:B-----5:R-:W-:Y:S01]  /*37d0*/  @!P6 FMUL R35, R35, R35 ;  /* 0x000000232323e220 */ /* 0x020fe20000400000 */
[----:B------:R-:W-:Y:S01]  /*37e0*/  FSETP.GEU.AND P6, PT, R42, -126, PT ;  /* 0xc2fc00002a00780b */ /* 0x000fe20003fce000 */
[----:B------:R-:W-:-:S04]  /*37f0*/  @!P2 FMUL R30, R30, 0.5 ;  /* 0x3f0000001e1ea820 */ /* 0x000fc80000400000 */
[----:B------:R-:W-:Y:S01]  /*3800*/  @!P3 FMUL R26, R26, 0.5 ;  /* 0x3f0000001a1ab820 */ /* 0x000fe20000400000 */
[----:B------:R4:W5:Y:S01]  /*3810*/  MUFU.EX2 R46, R30 ;  /* 0x0000001e002e7308 */ /* 0x0009620000000800 */
[----:B-1----:R-:W-:Y:S01]  /*3820*/  @!P4 FMUL R38, R38, R38 ;  /* 0x000000262626c220 */ /* 0x002fe20000400000 */
[----:B------:R-:W-:Y:S01]  /*3830*/  FSETP.GEU.AND P4, PT, R31, -126, PT ;  /* 0xc2fc00001f00780b */ /* 0x000fe20003f8e000 */
[----:B--2---:R-:W-:-:S04]  /*3840*/  FADD R27, R36, R41 ;  /* 0x00000029241b7221 */ /* 0x004fc80000000000 */
[----:B------:R-:W-:Y:S01]  /*3850*/  @!P6 FMUL R42, R42, 0.5 ;  /* 0x3f0000002a2ae820 */ /* 0x000fe20000400000 */
[----:B------:R1:W2:Y:S01]  /*3860*/  MUFU.EX2 R47, R26 ;  /* 0x0000001a002f7308 */ /* 0x0002a20000000800 */
[----:B---3--:R-:W-:Y:S01]  /*3870*/  @!P5 FMUL R43, R43, R43 ;  /* 0x0000002b2b2bd220 */ /* 0x008fe20000400000 */
[----:B------:R-:W-:Y:S01]  /*3880*/  FSETP.GEU.AND P5, PT, R52, -126, PT ;  /* 0xc2fc00003400780b */ /* 0x000fe20003fae000 */
[----:B----4-:R-:W-:Y:S01]  /*3890*/  FADD R30, R9, R22 ;  /* 0x00000016091e7221 */ /* 0x010fe20000000000 */
[----:B------:R-:W-:-:S03]  /*38a0*/  FADD R22, R28, R15 ;  /* 0x0000000f1c167221 */ /* 0x000fc60000000000 */
[----:B------:R-:W-:Y:S01]  /*38b0*/  @!P4 FMUL R31, R31, 0.5 ;  /* 0x3f0000001f1fc820 */ /* 0x000fe20000400000 */
[----:B------:R-:W3:Y:S01]  /*38c0*/  MUFU.EX2 R49, R42 ;  /* 0x0000002a00317308 */ /* 0x000ee20000000800 */
[----:B-----5:R-:W-:Y:S01]  /*38d0*/  @!P2 FMUL R46, R46, R46 ;  /* 0x0000002e2e2ea220 */ /* 0x020fe20000400000 */
[----:B------:R-:W-:Y:S01]  /*38e0*/  FSETP.GEU.AND P2, PT, R54, -126, PT ;  /* 0xc2fc00003600780b */ /* 0x000fe20003f4e000 */
[----:B-1----:R-:W-:Y:S01]  /*38f0*/  FADD R26, R37, R20 ;  /* 0x00000014251a7221 */ /* 0x002fe20000000000 */
[----:B------:R-:W-:-:S03]  /*3900*/  FADD R22, R22, R27 ;  /* 0x0000001b16167221 */ /* 0x000fc60000000000 */
[----:B------:R-:W-:Y:S01]  /*3910*/  @!P5 FMUL R52, R52, 0.5 ;  /* 0x3f0000003434d820 */ /* 0x000fe20000400000 */
[----:B------:R1:W4:Y:S01]  /*3920*/  MUFU.EX2 R42, R31 ;  /* 0x0000001f002a7308 */ /* 0x0003220000000800 */
[----:B--2---:R-:W-:Y:S01]  /*3930*/  @!P3 FMUL R47, R47, R47 ;  /* 0x0000002f2f2fb220 */ /* 0x004fe20000400000 */
[----:B------:R-:W-:-:S03]  /*3940*/  FSETP.GEU.AND P3, PT, R40, -126, PT ;  /* 0xc2fc00002800780b */ /* 0x000fc60003f6e000 */
[----:B------:R-:W-:Y:S02]  /*3950*/  FADD R27, R34, R47 ;  /* 0x0000002f221b7221 */ /* 0x000fe40000000000 */
[----:B------:R-:W-:Y:S01]  /*3960*/  @!P2 FMUL R54, R54, 0.5 ;  /* 0x3f0000003636a820 */ /* 0x000fe20000400000 */
[----:B------:R-:W2:Y:S01]  /*3970*/  MUFU.EX2 R52, R52 ;  /* 0x0000003400347308 */ /* 0x000ea20000000800 */
[----:B---3--:R-:W-:Y:S01]  /*3980*/  @!P6 FMUL R49, R49, R49 ;  /* 0x000000313131e220 */ /* 0x008fe20000400000 */
[----:B------:R-:W-:Y:S01]  /*3990*/  FSETP.GEU.AND P6, PT, R50, -126, PT ;  /* 0xc2fc00003200780b */ /* 0x000fe20003fce000 */
[----:B-1----:R-:W-:Y:S01]  /*39a0*/  FADD R31, R11, R26 ;  /* 0x0000001a0b1f7221 */ /* 0x002fe20000000000 */
[----:B------:R-:W-:Y:S01]  /*39b0*/  FADD R11, R24, R13 ;  /* 0x0000000d180b7221 */ /* 0x000fe20000000000 */
[----:B------:R-:W-:Y:S01]  /*39c0*/  FADD R26, R32, R21 ;  /* 0x00000015201a7221 */ /* 0x000fe20000000000 */
[----:B------:R-:W-:Y:S01]  /*39d0*/  F2FP.F16.F32.PACK_AB R24, R25, R24 ;  /* 0x000000181918723e */ /* 0x000fe200000000ff */
[----:B------:R-:W-:Y:S01]  /*39e0*/  @!P3 FMUL R40, R40, 0.5 ;  /* 0x3f0000002828b820 */ /* 0x000fe20000400000 */
[----:B------:R-:W1:Y:S01]  /*39f0*/  MUFU.EX2 R53, R54 ;  /* 0x0000003600357308 */ /* 0x000e620000000800 */
[----:B----4-:R-:W-:Y:S01]  /*3a00*/  @!P4 FMUL R42, R42, R42 ;  /* 0x0000002a2a2ac220 */ /* 0x010fe20000400000 */
[----:B------:R-:W-:Y:S01]  /*3a10*/  FSETP.GEU.AND P4, PT, R8, -126, PT ;  /* 0xc2fc00000800780b */ /* 0x000fe20003f8e000 */
[----:B------:R-:W-:Y:S01]  /*3a20*/  FADD R11, R11, R26 ;  /* 0x0000001a0b0b7221 */ /* 0x000fe20000000000 */
[----:B------:R-:W-:Y:S01]  /*3a30*/  FADD R26, R44, R49 ;  /* 0x000000312c1a7221 */ /* 0x000fe20000000000 */
[----:B------:R-:W-:Y:S01]  /*3a40*/  FADD R30, R30, R31 ;  /* 0x0000001f1e1e7221 */ /* 0x000fe20000000000 */
[----:B------:R-:W-:Y:S01]  /*3a50*/  F2FP.F16.F32.PACK_AB R31, R43, R38 ;  /* 0x000000262b1f723e */ /* 0x000fe200000000ff */
[----:B------:R-:W-:Y:S01]  /*3a60*/  @!P6 FMUL R50, R50, 0.5 ;  /* 0x3f0000003232e820 */ /* 0x000fe20000400000 */
[----:B------:R-:W3:Y:S01]  /*3a70*/  MUFU.EX2 R40, R40 ;  /* 0x0000002800287308 */ /* 0x000ee20000000800 */
[----:B--2---:R-:W-:Y:S01]  /*3a80*/  @!P5 FMUL R52, R52, R52 ;  /* 0x000000343434d220 */ /* 0x004fe20000400000 */
[----:B------:R-:W-:Y:S01]  /*3a90*/  FSETP.GEU.AND P5, PT, R55, -126, PT ;  /* 0xc2fc00003700780b */ /* 0x000fe20003fae000 */
[----:B------:R-:W-:Y:S01]  /*3aa0*/  FADD R11, R11, R22 ;  /* 0x000000160b0b7221 */ /* 0x000fe20000000000 */
[----:B------:R-:W-:Y:S01]  /*3ab0*/  F2FP.F16.F32.PACK_AB R25, R45, R44 ;  /* 0x0000002c2d19723e */ /* 0x000fe200000000ff */
[----:B------:R-:W-:-:S02]  /*3ac0*/  FADD R65, R39, R52 ;  /* 0x0000003427417221 */ /* 0x000fc40000000000 */
[----:B------:R-:W-:Y:S01]  /*3ad0*/  @!P4 FMUL R8, R8, 0.5 ;  /* 0x3f0000000808c820 */ /* 0x000fe20000400000 */
[----:B------:R2:W4:Y:S01]  /*3ae0*/  MUFU.EX2 R51, R50 ;  /* 0x0000003200337308 */ /* 0x0005220000000800 */
[----:B-1----:R-:W-:Y:S01]  /*3af0*/  @!P2 FMUL R53, R53, R53 ;  /* 0x000000353535a220 */ /* 0x002fe20000400000 */
[----:B------:R-:W-:-:S03]  /*3b00*/  FADD R30, R11, R30 ;  /* 0x0000001e0b1e7221 */ /* 0x000fc60000000000 */
[----:B------:R-:W-:Y:S01]  /*3b10*/  FADD R54, R38, R53 ;  /* 0x0000003526367221 */ /* 0x000fe20000000000 */
[----:B------:R-:W-:Y:S01]  /*3b20*/  F2FP.F16.F32.PACK_AB R38, R20, R41 ;  /* 0x000000291426723e */ /* 0x000fe200000000ff */
[----:B------:R-:W-:Y:S01]  /*3b30*/  @!P5 FMUL R55, R55, 0.5 ;  /* 0x3f0000003737d820 */ /* 0x000fe20000400000 */
[----:B------:R-:W1:Y:S01]  /*3b40*/  MUFU.EX2 R9, R8 ;  /* 0x0000000800097308 */ /* 0x000e620000000800 */
[----:B--2---:R-:W-:Y:S01]  /*3b50*/  FADD R50, R45, R46 ;  /* 0x0000002e2d327221 */ /* 0x004fe20000000000 */
[----:B---3--:R-:W-:Y:S01]  /*3b60*/  @!P3 FMUL R40, R40, R40 ;  /* 0x000000282828b220 */ /* 0x008fe20000400000 */
[----:B------:R-:W-:Y:S02]  /*3b70*/  FADD R27, R27, R54 ;  /* 0x000000361b1b7221 */ /* 0x000fe40000000000 */
[----:B------:R-:W-:Y:S01]  /*3b80*/  FADD R66, R50, R65 ;  /* 0x0000004132427221 */ /* 0x000fe20000000000 */
[----:B------:R-:W-:Y:S01]  /*3b90*/  FADD R50, R35, R42 ;  /* 0x0000002a23327221 */ /* 0x000fe20000000000 */
[----:B------:R-:W-:Y:S01]  /*3ba0*/  FADD R67, R43, R40 ;  /* 0x000000282b437221 */ /* 0x000fe20000000000 */
[----:B------:R-:W2:Y:S01]  /*3bb0*/  MUFU.EX2 R8, R55 ;  /* 0x0000003700087308 */ /* 0x000ea20000000800 */
[----:B----4-:R-:W-:-:S02]  /*3bc0*/  @!P6 FMUL R51, R51, R51 ;  /* 0x000000333333e220 */ /* 0x010fc40000400000 */
[----:B------:R-:W-:Y:S01]  /*3bd0*/  FADD R67, R50, R67 ;  /* 0x0000004332437221 */ /* 0x000fe20000000000 */
[----:B------:R-:W-:Y:S01]  /*3be0*/  SHF.L.U32 R50, R68, 0x1f, RZ ;  /* 0x0000001f44327819 */ /* 0x000fe200000006ff */
[----:B------:R-:W-:Y:S02]  /*3bf0*/  FADD R65, R48, R51 ;  /* 0x0000003330417221 */ /* 0x000fe40000000000 */
[----:B------:R-:W-:Y:S01]  /*3c00*/  FADD R67, R66, R67 ;  /* 0x0000004342437221 */ /* 0x000fe20000000000 */
[----:B------:R3:W4:Y:S01]  /*3c10*/  SYNCS.PHASECHK.TRANS64.TRYWAIT P2, [UR6+0x4a00], R50 ;  /* 0x004a0032ff0075a7 */ /* 0x0007220008040146 */
[----:B------:R-:W-:Y:S01]  /*3c20*/  FADD R26, R26, R65 ;  /* 0x000000411a1a7221 */ /* 0x000fe20000000000 */
[----:B-1----:R-:W-:-:S03]  /*3c30*/  @!P4 FMUL R9, R9, R9 ;  /* 0x000000090909c220 */ /* 0x002fc60000400000 */
[----:B------:R-:W-:Y:S01]  /*3c40*/  FADD R26, R26, R27 ;  /* 0x0000001b1a1a7221 */ /* 0x000fe20000000000 */
[----:B------:R-:W-:Y:S01]  /*3c50*/  FFMA R0, R9, R0, R30 ;  /* 0x0000000009007223 */ /* 0x000fe2000000001e */
[----:B------:R-:W-:Y:S01]  /*3c60*/  F2FP.F16.F32.PACK_AB R27, R35, R34 ;  /* 0x00000022231b723e */ /* 0x000fe200000000ff */
[-C--:B------:R-:W-:Y:S01]  /*3c70*/  FMUL R56, R56, R9.reuse ;  /* 0x0000000938387220 */ /* 0x080fe20000400000 */
[----:B------:R-:W-:Y:S01]  /*3c80*/  FADD R67, R26, R67 ;  /* 0x000000431a437221 */ /* 0x000fe20000000000 */
[----:B--2---:R-:W-:Y:S01]  /*3c90*/  @!P5 FMUL R8, R8, R8 ;  /* 0x000000080808d220 */ /* 0x004fe20000400000 */
[----:B------:R-:W-:Y:S01]  /*3ca0*/  F2FP.F16.F32.PACK_AB R26, R29, R28 ;  /* 0x0000001c1d1a723e */ /* 0x000fe200000000ff */
[----:B------:R-:W-:Y:S01]  /*3cb0*/  FMUL R57, R57, R9 ;  /* 0x0000000939397220 */ /* 0x000fe20000400000 */
[----:B------:R-:W-:Y:S01]  /*3cc0*/  F2FP.F16.F32.PACK_AB R28, R33, R32 ;  /* 0x00000020211c723e */ /* 0x000fe200000000ff */
[----:B------:R-:W-:Y:S01]  /*3cd0*/  FFMA R5, R8, R5, R67 ;  /* 0x0000000508057223 */ /* 0x000fe20000000043 */
[----:B------:R-:W-:Y:S01]  /*3ce0*/  F2FP.F16.F32.PACK_AB R30, R37, R36 ;  /* 0x00000024251e723e */ /* 0x000fe200000000ff */
[-C--:B------:R-:W-:Y:S01]  /*3cf0*/  FMUL R60, R60, R9.reuse ;  /* 0x000000093c3c7220 */ /* 0x080fe20000400000 */
[----:B------:R-:W-:Y:S01]  /*3d00*/  FMUL R61, R61, R9 ;  /* 0x000000093d3d7220 */ /* 0x000fe20000400000 */
[-C--:B------:R-:W-:Y:S01]  /*3d10*/  FMUL R58, R58, R8.reuse ;  /* 0x000000083a3a7220 */ /* 0x080fe20000400000 */
[-C--:B------:R-:W-:Y:S01]  /*3d20*/  FMUL R59, R59, R8.reuse ;  /* 0x000000083b3b7220 */ /* 0x080fe20000400000 */
[-C--:B------:R-:W-:Y:S01]  /*3d30*/  FMUL R62, R62, R8.reuse ;  /* 0x000000083e3e7220 */ /* 0x080fe20000400000 */
[----:B------:R-:W-:Y:S01]  /*3d40*/  FMUL R63, R63, R8 ;  /* 0x000000083f3f7220 */ /* 0x000fe20000400000 */
[----:B------:R-:W-:-:S02]  /*3d50*/  F2FP.F16.F32.PACK_AB R29, R39, R48 ;  /* 0x00000030271d723e */ /* 0x000fc400000000ff */
[----:B------:R-:W-:Y:S02]  /*3d60*/  F2FP.F16.F32.PACK_AB R32, R12, R13 ;  /* 0x0000000d0c20723e */ /* 0x000fe400000000ff */
[----:B------:R-:W-:Y:S02]  /*3d70*/  F2FP.F16.F32.PACK_AB R33, R46, R49 ;  /* 0x000000312e21723e */ /* 0x000fe400000000ff */
[----:B------:R-:W-:Y:S02]  /*3d80*/  F2FP.F16.F32.PACK_AB R34, R14, R15 ;  /* 0x0000000f0e22723e */ /* 0x000fe400000000ff */
[----:B------:R-:W-:Y:S02]  /*3d90*/  F2FP.F16.F32.PACK_AB R35, R42, R47 ;  /* 0x0000002f2a23723e */ /* 0x000fe400000000ff */
[----:B------:R-:W-:Y:S02]  /*3da0*/  F2FP.F16.F32.PACK_AB R36, R10, R21 ;  /* 0x000000150a24723e */ /* 0x000fe400000000ff */
[----:B------:R-:W-:Y:S01]  /*3db0*/  F2FP.F16.F32.PACK_AB R37, R52, R51 ;  /* 0x000000333425723e */ /* 0x000fe200000000ff */
[----:B---3--:R-:W-:Y:S06]  /*3dc0*/  @!P0 BRA `(.L_x_29) ;  /* 0x0000000000048947 */ /* 0x008fec0003800000 */
[----:B------:R-:W-:Y:S01]  /*3dd0*/  BPT.TRAP 0x1 ;  /* 0x000000040000795c */ /* 0x000fe20000300000 */
.L_x_29:
[----:B----4-:R-:W-:Y:S05]  /*3de0*/  @P2 BRA `(.L_x_30) ;  /* 0x0000000000082947 */ /* 0x010fea0003800000 */
[----:B------:R-:W1:Y:S02]  /*3df0*/  SYNCS.PHASECHK.TRANS64.TRYWAIT P2, [UR6+0x4a00], R50 ;  /* 0x004a0032ff0075a7 */ /* 0x000e640008040146 */
[----:B-1----:R-:W-:Y:S05]  /*3e00*/  @!P2 BRA `(.L_x_31) ;  /* 0x00000048000ca947 */ /* 0x002fea0003800000 */
.L_x_30:
[----:B------:R-:W-:Y:S01]  /*3e10*/  ULEA UR10, UR45, UR51, 0x7 ;  /* 0x000000332d0a7291 */ /* 0x000fe2000f8e383f */
[----:B------:R-:W-:Y:S01]  /*3e20*/  WARPGROUP.ARRIVE ;  /* 0x00000000000079c5 */ /* 0x000fe20000000000 */
[----:B------:R-:W-:Y:S01]  /*3e30*/  UMOV UR7, 0xc0000010 ;  /* 0xc000001000077882 */ /* 0x000fe20000000000 */
[----:B------:R-:W-:-:S04]  /*3e40*/  F2FP.F16.F32.PACK_AB R39, R40, R53 ;  /* 0x000000352827723e */ /* 0x000fc800000000ff */
[----:B------:R-:W-:Y:S02]  /*3e50*/  UMOV UR6, UR10 ;  /* 0x0000000a00067c82 */ /* 0x000fe40008000000 */
        /* <DEDUP_REMOVED lines=19> */
.L_x_32:
[----:B------:R-:W-:-:S04]  /*3f90*/  ULEA UR6, UR8, UR50, 0x3 ;  /* 0x0000003208067291 */ /* 0x000fc8000f8e183f */
[----:B------:R-:W-:-:S04]  /*3fa0*/  UIADD3 UR6, UR6, 0x4a28, URZ ;  /* 0x00004a2806067890 */ /* 0x000fc8000fffe03f */
[----:B------:R-:W-:-:S09]  /*3fb0*/  UPRMT UR6, URZ, 0x654, UR6 ;  /* 0x000006543f067896 */ /* 0x000fd20008000006 */
[----:B------:R-:W-:Y:S01]  /*3fc0*/  SYNCS.ARRIVE.TRANS64.RED.A1T0 RZ, [UR6], RZ ;  /* 0x000000ffffff79a7 */ /* 0x000fe20008100406 */
[----:B------:R-:W-:Y:S05]  /*3fd0*/  @P1 BRA `(.L_x_33) ;  /* 0x0000000000041947 */ /* 0x000fea0003800000 */
[----:B------:R-:W-:Y:S01]  /*3fe0*/  BPT.TRAP 0x1 ;  /* 0x000000040000795c */ /* 0x000fe20000300000 */
.L_x_33:
[----:B------:R-:W-:-:S04]  /*3ff0*/  UIADD3 UR8, UR8, 0x1, URZ ;  /* 0x0000000108087890 */ /* 0x000fc8000fffe03f */
[----:B------:R-:W-:-:S04]  /*4000*/  UISETP.NE.AND UP0, UPT, UR8, 0x5, UPT ;  /* 0x000000050800788c */ /* 0x000fc8000bf05270 */
[----:B------:R-:W-:Y:S01]  /*4010*/  USEL UR8, UR8, URZ, UP0 ;  /* 0x0000003f08087287 */ /* 0x000fe20008000000 */
[----:B------:R-:W-:Y:S11]  /*4020*/  @!P0 BRA `(.L_x_34) ;  /* 0x0000000000048947 */ /* 0x000ff60003800000 */
[----:B------:R-:W-:Y:S01]  /*4030*/  BPT.TRAP 0x1 ;  /* 0x000000040000795c */ /* 0x000fe20000300000 */
.L_x_34:
[----:B------:R-:W-:-:S04]  /*4040*/  ULEA UR6, UR8, UR50, 0x3 ;  /* 0x0000003208067291 */ /* 0x000fc8000f8e183f */
[----:B------:R-:W-:-:S04]  /*4050*/  UIADD3 UR6, UR6, 0x4a28, URZ ;  /* 0x00004a2806067890 */ /* 0x000fc8000fffe03f */
[----:B------:R-:W-:-:S09]  /*4060*/  UPRMT UR6, URZ, 0x654, UR6 ;  /* 0x000006543f067896 */ /* 0x000fd20008000006 */
[----:B------:R-:W-:Y:S01]  /*4070*/  SYNCS.ARRIVE.TRANS64.RED.A1T0 RZ, [UR6], RZ ;  /* 0x000000ffffff79a7 */ /* 0x000fe20008100406 */
[----:B------:R-:W-:Y:S05]  /*4080*/  @P1 BRA `(.L_x_35) ;  /* 0x0000000000041947 */ /* 0x000fea0003800000 */
[----:B------:R-:W-:Y:S01]  /*4090*/  BPT.TRAP 0x1 ;  /* 0x000000040000795c */ /* 0x000fe20000300000 */
.L_x_35:
[----:B------:R-:W-:Y:S01]  /*40a0*/  UIADD3 UR45, UR45, 0x1, URZ ;  /* 0x000000012d2d7890 */ /* 0x000fe2000fffe03f */
[C---:B------:R-:W-:Y:S01]  /*40b0*/  ISETP.GT.AND P2, PT, R7.reuse, 0x2, PT ;  /* 0x000000020700780c */ /* 0x040fe20003f44270 */
[----:B------:R-:W-:Y:S01]  /*40c0*/  UIADD3 UR8, UR8, 0x1, URZ ;  /* 0x0000000108087890 */ /* 0x000fe2000fffe03f */
[----:B------:R-:W-:Y:S01]  /*40d0*/  VIADD R7, R7, 0xffffffff ;  /* 0xffffffff07077836 */ /* 0x000fe20000000000 */
[----:B------:R-:W-:Y:S01]  /*40e0*/  UISETP.NE.AND UP1, UPT, UR45, 0x5, UPT ;  /* 0x000000052d00788c */ /* 0x000fe2000bf25270 */
[----:B------:R-:W-:Y:S01]  /*40f0*/  VIADD R3, R3, 0x40 ;  /* 0x0000004003037836 */ /* 0x000fe20000000000 */
[----:B------:R-:W-:Y:S01]  /*4100*/  UISETP.NE.AND UP0, UPT, UR8, 0x5, UPT ;  /* 0x000000050800788c */ /* 0x000fe2000bf05270 */
[----:B-1----:R-:W-:Y:S01]  /*4110*/  IMAD.MOV.U32 R9, RZ, RZ, R4 ;  /* 0x000000ffff097224 */ /* 0x002fe200078e0004 */
[----:B------:R-:W-:Y:S01]  /*4120*/  USEL UR6, URZ, 0x1, UP1 ;  /* 0x000000013f067887 */ /* 0x000fe20008800000 */
[----:B------:R-:W-:Y:S01]  /*4130*/  IMAD.MOV.U32 R11, RZ, RZ, R6 ;  /* 0x000000ffff0b7224 */ /* 0x000fe200078e0006 */
[----:B------:R-:W-:-:S02]  /*4140*/  USEL UR8, UR8, URZ, UP0 ;  /* 0x0000003f08087287 */ /* 0x000fc40008000000 */
[----:B------:R-:W-:Y:S02]  /*4150*/  USEL UR45, UR45, URZ, UP1 ;  /* 0x0000003f2d2d7287 */ /* 0x000fe40008800000 */
[----:B------:R-:W-:Y:S01]  /*4160*/  LOP3.LUT R22, R68, UR6, RZ, 0x3c, !PT ;  /* 0x0000000644167c12 */ /* 0x000fe2000f8e3cff */
[----:B------:R-:W-:Y:S09]  /*4170*/  @P2 BRA `(.L_x_36) ;  /* 0xffffffe800782947 */ /* 0x000ff2000383ffff */
.L_x_25:
[----:B------:R-:W-:-:S13]  /*4180*/  ISETP.GE.AND P2, PT, R7, 0x1, PT ;  /* 0x000000010700780c */ /* 0x000fda0003f46270 */
[----:B------:R-:W-:Y:S05]  /*4190*/  @!P2 BRA `(.L_x_37) ;  /* 0x00000018009ca947 */ /* 0x000fea0003800000 */
[----:B------:R-:W-:Y:S01]  /*41a0*/  IMAD.MOV.U32 R8, RZ, RZ, R4 ;  /* 0x000000ffff087224 */ /* 0x000fe200078e0004 */
[----:B------:R-:W-:Y:S01]  /*41b0*/  ULDC UR11, c[0x0][0x28c] ;  /* 0x0000a300000b7ab9 */ /* 0x000fe20000000800 */
[----:B------:R-:W-:Y:S01]  /*41c0*/  IMAD.MOV.U32 R9, RZ, RZ, R6 ;  /* 0x000000ffff097224 */ /* 0x000fe200078e0006 */
[----:B------:R-:W-:-:S06]  /*41d0*/  ULDC UR12, c[0x0][0x604] ;  /* 0x00018100000c7ab9 */ /* 0x000fcc0000000800 */
.L_x_48:
[----:B------:R-:W-:Y:S05]  /*41e0*/  @!P0 BRA `(.L_x_38) ;  /* 0x0000000000048947 */ /* 0x000fea0003800000 */
[----:B------:R-:W-:Y:S01]  /*41f0*/  BPT.TRAP 0x1 ;  /* 0x000000040000795c */ /* 0x000fe20000300000 */
.L_x_38:
[----:B------:R-:W-:Y:S01]  /*4200*/  ULEA UR6, UR45, UR50, 0x3 ;  /* 0x000000322d067291 */ /* 0x000fe2000f8e183f */
[----:B------:R-:W-:-:S08]  /*4210*/  SHF.L.U32 R4, R22, 0x1f, RZ ;  /* 0x0000001f16047819 */ /* 0x000fd000000006ff */
[----:B------:R-:W1:Y:S02]  /*4220*/  SYNCS.PHASECHK.TRANS64.TRYWAIT P2, [UR6+0x4a00], R4 ;  /* 0x004a0004ff0075a7 */ /* 0x000e640008040146 */
[----:B-1----:R-:W-:Y:S05]  /*4230*/  @!P2 BRA `(.L_x_39) ;  /* 0x000000440018a947 */ /* 0x002fea0003800000 */
.L_x_124:
        /* <DEDUP_REMOVED lines=12> */
.L_x_40:
[C---:B-1----:R-:W-:Y:S01]  /*4300*/  VIADD R4, R3.reuse, 0x1 ;  /* 0x0000000103047836 */ /* 0x042fe20000000000 */
[C---:B------:R-:W-:Y:S01]  /*4310*/  ISETP.GE.AND P5, PT, R3.reuse, UR11, PT ;  /* 0x0000000b03007c0c */ /* 0x040fe2000bfa6270 */
[C---:B------:R-:W-:Y:S01]  /*4320*/  VIADD R6, R3.reuse, 0x8 ;  /* 0x0000000803067836 */ /* 0x040fe20000000000 */
[----:B------:R-:W-:Y:S01]  /*4330*/  P2R R15, PR, RZ, 0x2 ;  /* 0x00000002ff0f7803 */ /* 0x000fe20000000000 */
[C---:B------:R-:W-:Y:S01]  /*4340*/  VIADD R10, R3.reuse, 0x9 ;  /* 0x00000009030a7836 */ /* 0x040fe20000000000 */
[----:B------:R-:W-:Y:S01]  /*4350*/  ISETP.GE.AND P6, PT, R4, UR11, PT ;  /* 0x0000000b04007c0c */ /* 0x000fe2000bfc6270 */
[----:B------:R-:W-:Y:S01]  /*4360*/  ULEA UR6, UR45, UR50, 0x3 ;  /* 0x000000322d067291 */ /* 0x000fe2000f8e183f */
[C---:B------:R-:W-:Y:S02]  /*4370*/  IADD3 R4, R3.reuse, 0x10, RZ ;  /* 0x0000001003047810 */ /* 0x040fe40007ffe0ff */
[----:B------:R-:W-:Y:S02]  /*4380*/  FSEL R26, R26, -INF , !P5 ;  /* 0xff8000001a1a7808 */ /* 0x000fe40006800000 */
[----:B------:R-:W-:Y:S01]  /*4390*/  ISETP.GE.AND P4, PT, R4, UR11, PT ;  /* 0x0000000b04007c0c */ /* 0x000fe2000bf86270 */
[C---:B------:R-:W-:Y:S01]  /*43a0*/  VIADD R4, R3.reuse, 0x11 ;  /* 0x0000001103047836 */ /* 0x040fe20000000000 */
[----:B------:R-:W-:Y:S01]  /*43b0*/  ISETP.GE.AND P2, PT, R6, UR11, PT ;  /* 0x0000000b06007c0c */ /* 0x000fe2000bf46270 */
[----:B------:R-:W-:Y:S01]  /*43c0*/  VIADD R6, R3, 0x18 ;  /* 0x0000001803067836 */ /* 0x000fe20000000000 */
[----:B------:R-:W-:-:S02]  /*43d0*/  FSEL R11, R24, -INF , !P5 ;  /* 0xff800000180b7808 */ /* 0x000fc40006800000 */
[----:B------:R-:W-:Y:S02]  /*43e0*/  ISETP.GE.AND P5, PT, R4, UR11, PT ;  /* 0x0000000b04007c0c */ /* 0x000fe4000bfa6270 */
[----:B------:R-:W-:Y:S02]  /*43f0*/  FSEL R27, R27, -INF , !P6 ;  /* 0xff8000001b1b7808 */ /* 0x000fe40007000000 */
[----:B------:R-:W-:Y:S02]  /*4400*/  FMNMX R4, R26, R9, !PT ;  /* 0x000000091a047209 */ /* 0x000fe40007800000 */
[----:B------:R-:W-:Y:S02]  /*4410*/  FSEL R25, R25, -INF , !P6 ;  /* 0xff80000019197808 */ /* 0x000fe40007000000 */
[----:B------:R-:W-:Y:S01]  /*4420*/  ISETP.GE.AND P3, PT, R10, UR11, PT ;  /* 0x0000000b0a007c0c */ /* 0x000fe2000bf66270 */
[C---:B------:R-:W-:Y:S01]  /*4430*/  VIADD R10, R3.reuse, 0x28 ;  /* 0x00000028030a7836 */ /* 0x040fe20000000000 */
[----:B------:R-:W-:Y:S01]  /*4440*/  ISETP.GE.AND P6, PT, R6, UR11, PT ;  /* 0x0000000b06007c0c */ /* 0x000fe2000bfc6270 */
[----:B------:R-:W-:Y:S01]  /*4450*/  VIADD R6, R3, 0x19 ;  /* 0x0000001903067836 */ /* 0x000fe20000000000 */
[----:B------:R-:W-:-:S02]  /*4460*/  FSEL R30, R30, -INF , !P2 ;  /* 0xff8000001e1e7808 */ /* 0x000fc40005000000 */
[----:B------:R-:W-:Y:S02]  /*4470*/  FMNMX R13, R27, R4, !PT ;  /* 0x000000041b0d7209 */ /* 0x000fe40007800000 */
[----:B------:R-:W-:Y:S02]  /*4480*/  FSEL R31, R31, -INF , !P3 ;  /* 0xff8000001f1f7808 */ /* 0x000fe40005800000 */
[----:B------:R-:W-:Y:S02]  /*4490*/  FMNMX R4, R30, R13, !PT ;  /* 0x0000000d1e047209 */ /* 0x000fe40007800000 */
[----:B------:R-:W-:Y:S02]  /*44a0*/  FSEL R28, R28, -INF , !P2 ;  /* 0xff8000001c1c7808 */ /* 0x000fe40005000000 */
[----:B------:R-:W-:Y:S01]  /*44b0*/  ISETP.GE.AND P2, PT, R6, UR11, PT ;  /* 0x0000000b06007c0c */ /* 0x000fe2000bf46270 */
[----:B------:R-:W-:Y:S01]  /*44c0*/  VIADD R6, R3, 0x20 ;  /* 0x0000002003067836 */ /* 0x000fe20000000000 */
[----:B------:R-:W-:-:S02]  /*44d0*/  FSEL R34, R34, -INF , !P4 ;  /* 0xff80000022227808 */ /* 0x000fc40006000000 */
[----:B------:R-:W-:Y:S02]  /*44e0*/  FMNMX R13, R31, R4, !PT ;  /* 0x000000041f0d7209 */ /* 0x000fe40007800000 */
[----:B------:R-:W-:Y:S02]  /*44f0*/  FSEL R29, R29, -INF , !P3 ;  /* 0xff8000001d1d7808 */ /* 0x000fe40005800000 */
[----:B------:R-:W-:Y:S01]  /*4500*/  ISETP.GE.AND P3, PT, R6, UR11, PT ;  /* 0x0000000b06007c0c */ /* 0x000fe2000bf66270 */
[----:B------:R-:W-:Y:S01]  /*4510*/  VIADD R6, R3, 0x21 ;  /* 0x0000002103067836 */ /* 0x000fe20000000000 */
[----:B------:R-:W-:Y:S02]  /*4520*/  FSEL R35, R35, -INF , !P5 ;  /* 0xff80000023237808 */ /* 0x000fe40006800000 */
[----:B------:R-:W-:Y:S02]  /*4530*/  FMNMX R4, R34, R13, !PT ;  /* 0x0000000d22047209 */ /* 0x000fe40007800000 */
        /* <DEDUP_REMOVED lines=8> */
[----:B------:R-:W-:Y:S01]  /*45c0*/  ISETP.GE.AND P6, PT, R6, UR11, PT ;  /* 0x0000000b06007c0c */ /* 0x000fe2000bfc6270 */
[----:B------:R-:W-:Y:S01]  /*45d0*/  VIADD R6, R3, 0x30 ;  /* 0x0000003003067836 */ /* 0x000fe20000000000 */
[----:B------:R-:W-:Y:S02]  /*45e0*/  FSEL R42, R42, -INF , !P3 ;  /* 0xff8000002a2a7808 */ /* 0x000fe40005800000 */
[----:B------:R-:W-:Y:S02]  /*45f0*/  FMNMX R13, R39, R4, !PT ;  /* 0x00000004270d7209 */ /* 0x000fe40007800000 */
[----:B------:R-:W-:Y:S02]  /*4600*/  FSEL R32, R32, -INF , !P4 ;  /* 0xff80000020207808 */ /* 0x000fe40006000000 */
[----:B------:R-:W-:Y:S02]  /*4610*/  ISETP.GE.AND P4, PT, R10, UR11, PT ;  /* 0x0000000b0a007c0c */ /* 0x000fe4000bf86270 */
        /* <DEDUP_REMOVED lines=24> */
[----:B------:R-:W-:Y:S02]  /*47a0*/  FMNMX R4, R54, R13, !PT ;  /* 0x0000000d36047209 */ /* 0x000fe40007800000 */
[----:B------:R-:W-:Y:S02]  /*47b0*/  FSEL R45, R45, -INF , !P6 ;  /* 0xff8000002d2d7808 */ /* 0x000fe40007000000 */
[----:B------:R-:W-:Y:S02]  /*47c0*/  FMNMX R10, R55, R4, !PT ;  /* 0x00000004370a7209 */ /* 0x000fe40007800000 */
[----:B------:R-:W-:-:S02]  /*47d0*/  FMNMX R4, R11, R8, !PT ;  /* 0x000000080b047209 */ /* 0x000fc40007800000 */
[----:B------:R-:W-:Y:S01]  /*47e0*/  FSEL R48, R48, -INF , !P2 ;  /* 0xff80000030307808 */ /* 0x000fe20005000000 */
[----:B------:R-:W1:Y:S01]  /*47f0*/  SHFL.BFLY PT, R13, R10, 0x1, 0x1f ;  /* 0x0c201f000a0d7f89 */ /* 0x000e6200000e0000 */
[----:B------:R-:W-:Y:S02]  /*4800*/  FSEL R53, R53, -INF , !P4 ;  /* 0xff80000035357808 */ /* 0x000fe40006000000 */
[----:B------:R-:W-:Y:S02]  /*4810*/  FSEL R49, R49, -INF , !P3 ;  /* 0xff80000031317808 */ /* 0x000fe40005800000 */
[----:B------:R-:W-:Y:S02]  /*4820*/  FSEL R52, R52, -INF , !P5 ;  /* 0xff80000034347808 */ /* 0x000fe40006800000 */
[----:B-1----:R-:W-:-:S05]  /*4830*/  FMNMX R12, R10, R13, !PT ;  /* 0x0000000d0a0c7209 */ /* 0x002fca0007800000 */
[----:B------:R-:W1:Y:S02]  /*4840*/  SHFL.BFLY PT, R13, R12, 0x2, 0x1f ;  /* 0x0c401f000c0d7f89 */ /* 0x000e6400000e0000 */
[----:B-1----:R-:W-:Y:S02]  /*4850*/  FMNMX R6, R12, R13, !PT ;  /* 0x0000000d0c067209 */ /* 0x002fe40007800000 */
[----:B------:R-:W-:Y:S02]  /*4860*/  FMNMX R13, R25, R4, !PT ;  /* 0x00000004190d7209 */ /* 0x000fe40007800000 */
[----:B------:R-:W-:Y:S02]  /*4870*/  FSETP.NEU.AND P1, PT, R6, -INF , PT ;  /* 0xff8000000600780b */ /* 0x000fe40003f2d000 */
[----:B------:R-:W-:Y:S02]  /*4880*/  FMNMX R4, R28, R13, !PT ;  /* 0x0000000d1c047209 */ /* 0x000fe40007800000 */
[----:B------:R-:W-:-:S02]  /*4890*/  FSEL R14, R6, RZ, P1 ;  /* 0x000000ff060e7208 */ /* 0x000fc40000800000 */
[----:B------:R-:W-:Y:S02]  /*48a0*/  FMNMX R13, R29, R4, !PT ;  /* 0x000000041d0d7209 */ /* 0x000fe40007800000 */
[----:B------:R-:W-:Y:S01]  /*48b0*/  ISETP.NE.AND P1, PT, R15, RZ, PT ;  /* 0x000000ff0f00720c */ /* 0x000fe20003f25270 */
[----:B------:R-:W-:Y:S01]  /*48c0*/  FMUL R10, R14, UR12 ;  /* 0x0000000c0e0a7c20 */ /* 0x000fe20008400000 */
[----:B------:R-:W-:Y:S01]  /*48d0*/  FMNMX R4, R32, R13, !PT ;  /* 0x0000000d20047209 */ /* 0x000fe20007800000 */
[----:B------:R-:W-:Y:S02]  /*48e0*/  FADD R14, -R14, R9 ;  /* 0x000000090e0e7221 */ /* 0x000fe40000000100 */
[--C-:B------:R-:W-:Y:S01]  /*48f0*/  FFMA R26, R26, UR12, -R10.reuse ;  /* 0x0000000c1a1a7c23 */ /* 0x100fe2000800080a */
[----:B------:R-:W-:Y:S01]  /*4900*/  FMNMX R13, R33, R4, !PT ;  /* 0x00000004210d7209 */ /* 0x000fe20007800000 */
[--C-:B------:R-:W-:Y:S01]  /*4910*/  FFMA R27, R27, UR12, -R10.reuse ;  /* 0x0000000c1b1b7c23 */ /* 0x100fe2000800080a */
[--C-:B------:R-:W-:Y:S01]  /*4920*/  FFMA R34, R34, UR12, -R10.reuse ;  /* 0x0000000c22227c23 */ /* 0x100fe2000800080a */
        /* <DEDUP_REMOVED lines=16> */
[----:B------:R-:W-:Y:S01]  /*4a30*/  @!P6 FMUL R26, R26, 0.5 ;  /* 0x3f0000001a1ae820 */ /* 0x000fe20000400000 */
[----:B------:R-:W-:Y:S01]  /*4a40*/  FMNMX R4, R44, R13, !PT ;  /* 0x0000000d2c047209 */ /* 0x000fe20007800000 */
[--C-:B------:R-:W-:Y:S01]  /*4a50*/  FFMA R47, R47, UR12, -R10.reuse ;  /* 0x0000000c2f2f7c23 */ /* 0x100fe2000800080a */
[----:B------:R-:W-:Y:S01]  /*4a60*/  FSETP.GEU.AND P3, PT, R30, -126, PT ;  /* 0xc2fc00001e00780b */ /* 0x000fe20003f6e000 */
[----:B------:R-:W-:Y:S01]  /*4a70*/  @!P2 FMUL R27, R27, 0.5 ;  /* 0x3f0000001b1ba820 */ /* 0x000fe20000400000 */
[----:B------:R-:W-:Y:S01]  /*4a80*/  FMNMX R13, R45, R4, !PT ;  /* 0x000000042d0d7209 */ /* 0x000fe20007800000 */
[----:B------:R-:W1:Y:S01]  /*4a90*/  MUFU.EX2 R65, R26 ;  /* 0x0000001a00417308 */ /* 0x000e620000000800 */
[--C-:B------:R-:W-:Y:S01]  /*4aa0*/  FFMA R51, R51, UR12, -R10.reuse ;  /* 0x0000000c33337c23 */ /* 0x100fe2000800080a */
[----:B------:R-:W-:Y:S01]  /*4ab0*/  @!P4 FMUL R34, R34, 0.5 ;  /* 0x3f0000002222c820 */ /* 0x000fe20000400000 */
[----:B------:R-:W-:Y:S01]  /*4ac0*/  FMNMX R4, R48, R13, !PT ;  /* 0x0000000d30047209 */ /* 0x000fe20007800000 */
[----:B------:R-:W-:Y:S01]  /*4ad0*/  FFMA R55, R55, UR12, -R10 ;  /* 0x0000000c37377c23 */ /* 0x000fe2000800080a */
[----:B------:R-:W-:Y:S01]  /*4ae0*/  FMUL R14, R14, UR12 ;  /* 0x0000000c0e0e7c20 */ /* 0x000fe20008400000 */
[----:B------:R-:W-:Y:S01]  /*4af0*/  @!P5 FMUL R31, R31, 0.5 ;  /* 0x3f0000001f1fd820 */ /* 0x000fe20000400000 */
[----:B------:R-:W-:Y:S01]  /*4b00*/  FMNMX R13, R49, R4, !PT ;  /* 0x00000004310d7209 */ /* 0x000fe20007800000 */
[----:B------:R-:W2:Y:S02]  /*4b10*/  MUFU.EX2 R66, R27 ;  /* 0x0000001b00427308 */ /* 0x000ea40000000800 */
[----:B------:R-:W-:Y:S01]  /*4b20*/  @!P3 FMUL R30, R30, 0.5 ;  /* 0x3f0000001e1eb820 */ /* 0x000fe20000400000 */
[----:B------:R-:W-:-:S04]  /*4b30*/  FMNMX R4, R52, R13, !PT ;  /* 0x0000000d34047209 */ /* 0x000fc80007800000 */
[----:B------:R-:W-:Y:S01]  /*4b40*/  FMNMX R4, R53, R4, !PT ;  /* 0x0000000435047209 */ /* 0x000fe20007800000 */
[----:B------:R-:W3:Y:S01]  /*4b50*/  MUFU.EX2 R69, R34 ;  /* 0x0000002200457308 */ /* 0x000ee20000000800 */
[----:B-1----:R-:W-:Y:S01]  /*4b60*/  @!P6 FMUL R65, R65, R65 ;  /* 0x000000414141e220 */ /* 0x002fe20000400000 */
[----:B------:R-:W-:Y:S02]  /*4b70*/  FSETP.GEU.AND P6, PT, R35, -126, PT ;  /* 0xc2fc00002300780b */ /* 0x000fe40003fce000 */
[----:B------:R-:W1:Y:S04]  /*4b80*/  SHFL.BFLY PT, R13, R4, 0x1, 0x1f ;  /* 0x0c201f00040d7f89 */ /* 0x000e6800000e0000 */
[----:B------:R-:W4:Y:S01]  /*4b90*/  MUFU.EX2 R68, R31 ;  /* 0x0000001f00447308 */ /* 0x000f220000000800 */
[----:B--2---:R-:W-:Y:S01]  /*4ba0*/  @!P2 FMUL R66, R66, R66 ;  /* 0x000000424242a220 */ /* 0x004fe20000400000 */
[----:B------:R-:W-:-:S05]  /*4bb0*/  FSETP.GEU.AND P2, PT, R38, -126, PT ;  /* 0xc2fc00002600780b */ /* 0x000fca0003f4e000 */
[----:B------:R-:W-:Y:S01]  /*4bc0*/  @!P6 FMUL R35, R35, 0.5 ;  /* 0x3f0000002323e820 */ /* 0x000fe20000400000 */
[----:B------:R-:W2:Y:S01]  /*4bd0*/  MUFU.EX2 R67, R30 ;  /* 0x0000001e00437308 */ /* 0x000ea20000000800 */
[----:B---3--:R-:W-:Y:S01]  /*4be0*/  @!P4 FMUL R69, R69, R69 ;  /* 0x000000454545c220 */ /* 0x008fe20000400000 */
[----:B------:R-:W-:-:S05]  /*4bf0*/  FSETP.GEU.AND P4, PT, R43, -126, PT ;  /* 0xc2fc00002b00780b */ /* 0x000fca0003f8e000 */
[----:B------:R-:W-:Y:S01]  /*4c00*/  @!P2 FMUL R38, R38, 0.5 ;  /* 0x3f0000002626a820 */ /* 0x000fe20000400000 */
[----:B------:R-:W3:Y:S01]  /*4c10*/  MUFU.EX2 R42, R35 ;  /* 0x00000023002a7308 */ /* 0x000ee20000000800 */
[----:B----4-:R-:W-:Y:S01]  /*4c20*/  @!P5 FMUL R68, R68, R68 ;  /* 0x000000444444d220 */ /* 0x010fe20000400000 */
[----:B------:R-:W-:Y:S02]  /*4c30*/  FSETP.GEU.AND P5, PT, R15, -126, PT ;  /* 0xc2fc00000f00780b */ /* 0x000fe40003fae000 */
[----:B-1----:R-:W-:-:S03]  /*4c40*/  FMNMX R4, R4, R13, !PT ;  /* 0x0000000d04047209 */ /* 0x002fc60007800000 */
[----:B------:R-:W-:Y:S01]  /*4c50*/  @!P4 FMUL R43, R43, 0.5 ;  /* 0x3f0000002b2bc820 */ /* 0x000fe20000400000 */
[----:B------:R-:W1:Y:S01]  /*4c60*/  MUFU.EX2 R39, R38 ;  /* 0x0000002600277308 */ /* 0x000e620000000800 */
[----:B--2---:R-:W-:Y:S01]  /*4c70*/  @!P3 FMUL R67, R67, R67 ;  /* 0x000000434343b220 */ /* 0x004fe20000400000 */
[----:B------:R-:W-:Y:S01]  /*4c80*/  FSETP.GEU.AND P3, PT, R12, -126, PT ;  /* 0xc2fc00000c00780b */ /* 0x000fe20003f6e000 */
[----:B------:R-:W2:Y:S04]  /*4c90*/  SHFL.BFLY PT, R13, R4, 0x2, 0x1f ;  /* 0x0c401f00040d7f89 */ /* 0x000ea800000e0000 */
[----:B------:R-:W-:Y:S01]  /*4ca0*/  @!P5 FMUL R15, R15, 0.5 ;  /* 0x3f0000000f0fd820 */ /* 0x000fe20000400000 */
[----:B------:R-:W4:Y:S01]  /*4cb0*/  MUFU.EX2 R43, R43 ;  /* 0x0000002b002b7308 */ /* 0x000f220000000800 */
[----:B---3--:R-:W-:Y:S01]  /*4cc0*/  @!P6 FMUL R42, R42, R42 ;  /* 0x0000002a2a2ae220 */ /* 0x008fe20000400000 */
[----:B------:R-:W-:-:S05]  /*4cd0*/  FSETP.GEU.AND P6, PT, R20, -126, PT ;  /* 0xc2fc00001400780b */ /* 0x000fca0003fce000 */
[----:B------:R-:W-:Y:S01]  /*4ce0*/  @!P3 FMUL R12, R12, 0.5 ;  /* 0x3f0000000c0cb820 */ /* 0x000fe20000400000 */
[----:B------:R3:W5:Y:S01]  /*4cf0*/  MUFU.EX2 R46, R15 ;  /* 0x0000000f002e7308 */ /* 0x0007620000000800 */
[----:B-1----:R-:W-:Y:S01]  /*4d00*/  @!P2 FMUL R39, R39, R39 ;  /* 0x000000272727a220 */ /* 0x002fe20000400000 */
[----:B------:R-:W-:-:S05]  /*4d10*/  FSETP.GEU.AND P2, PT, R47, -126, PT ;  /* 0xc2fc00002f00780b */ /* 0x000fca0003f4e000 */
[----:B------:R-:W-:Y:S01]  /*4d20*/  @!P6 FMUL R20, R20, 0.5 ;  /* 0x3f0000001414e820 */ /* 0x000fe20000400000 */
[----:B------:R1:W5:Y:S01]  /*4d30*/  MUFU.EX2 R70, R12 ;  /* 0x0000000c00467308 */ /* 0x0003620000000800 */
[----:B----4-:R-:W-:Y:S01]  /*4d40*/  @!P4 FMUL R43, R43, R43 ;  /* 0x0000002b2b2bc220 */ /* 0x010fe20000400000 */
[----:B------:R-:W-:Y:S01]  /*4d50*/  FSETP.GEU.AND P4, PT, R51, -126, PT ;  /* 0xc2fc00003300780b */ /* 0x000fe20003f8e000 */
[----:B---3--:R-:W-:Y:S01]  /*4d60*/  FFMA R15, R54, UR12, -R10 ;  /* 0x0000000c360f7c23 */ /* 0x008fe2000800080a */
[----:B--2---:R-:W-:-:S03]  /*4d70*/  FMNMX R4, R4, R13, !PT ;  /* 0x0000000d04047209 */ /* 0x004fc60007800000 */
[----:B------:R-:W-:Y:S01]  /*4d80*/  @!P2 FMUL R47, R47, 0.5 ;  /* 0x3f0000002f2fa820 */ /* 0x000fe20000400000 */
[----:B-1----:R-:W-:Y:S01]  /*4d90*/  FFMA R12, R50, UR12, -R10 ;  /* 0x0000000c320c7c23 */ /* 0x002fe2000800080a */
[----:B-----5:R-:W-:Y:S01]  /*4da0*/  @!P5 FMUL R46, R46, R46 ;  /* 0x0000002e2e2ed220 */ /* 0x020fe20000400000 */
[----:B------:R1:W2:Y:S01]  /*4db0*/  MUFU.EX2 R50, R20 ;  /* 0x0000001400327308 */ /* 0x0002a20000000800 */
[----:B------:R-:W-:-:S04]  /*4dc0*/  FSETP.NEU.AND P5, PT, R4, -INF , PT ;  /* 0xff8000000400780b */ /* 0x000fc80003fad000 */
[----:B------:R-:W-:Y:S01]  /*4dd0*/  @!P4 FMUL R51, R51, 0.5 ;  /* 0x3f0000003333c820 */ /* 0x000fe20000400000 */
[----:B------:R-:W-:Y:S01]  /*4de0*/  FSEL R13, R4, RZ, P5 ;  /* 0x000000ff040d7208 */ /* 0x000fe20002800000 */
[----:B------:R-:W-:Y:S01]  /*4df0*/  @!P3 FMUL R70, R70, R70 ;  /* 0x000000464646b220 */ /* 0x000fe20000400000 */
[----:B------:R-:W-:Y:S01]  /*4e00*/  FSETP.GEU.AND P3, PT, R12, -126, PT ;  /* 0xc2fc00000c00780b */ /* 0x000fe20003f6e000 */
[----:B------:R-:W3:Y:S01]  /*4e10*/  MUFU.EX2 R47, R47 ;  /* 0x0000002f002f7308 */ /* 0x000ee20000000800 */
[----:B------:R-:W-:Y:S01]  /*4e20*/  FSETP.GEU.AND P5, PT, R15, -126, PT ;  /* 0xc2fc00000f00780b */ /* 0x000fe20003fae000 */
[C---:B------:R-:W-:Y:S01]  /*4e30*/  FMUL R10, R13.reuse, UR12 ;  /* 0x0000000c0d0a7c20 */ /* 0x040fe20008400000 */
[----:B------:R-:W-:Y:S01]  /*4e40*/  FADD R8, -R13, R8 ;  /* 0x000000080d087221 */ /* 0x000fe20000000100 */
[----:B-1----:R-:W-:Y:S02]  /*4e50*/  FADD R20, R65, R46 ;  /* 0x0000002e41147221 */ /* 0x002fe40000000000 */
[--C-:B------:R-:W-:Y:S01]  /*4e60*/  FFMA R11, R11, UR12, -R10.reuse ;  /* 0x0000000c0b0b7c23 */ /* 0x100fe2000800080a */
[--C-:B------:R-:W-:Y:S01]  /*4e70*/  FFMA R28, R28, UR12, -R10.reuse ;  /* 0x0000000c1c1c7c23 */ /* 0x100fe2000800080a */
[----:B------:R-:W1:Y:S01]  /*4e80*/  MUFU.EX2 R51, R51 ;  /* 0x0000003300337308 */ /* 0x000e620000000800 */
[----:B--2---:R-:W-:Y:S01]  /*4e90*/  @!P6 FMUL R50, R50, R50 ;  /* 0x000000323232e220 */ /* 0x004fe20000400000 */
[----:B------:R-:W-:Y:S01]  /*4ea0*/  FSETP.GEU.AND P6, PT, R55, -126, PT ;  /* 0xc2fc00003700780b */ /* 0x000fe20003fce000 */
[--C-:B------:R-:W-:Y:S01]  /*4eb0*/  FFMA R25, R25, UR12, -R10.reuse ;  /* 0x0000000c19197c23 */ /* 0x100fe2000800080a */
[----:B------:R-:W-:Y:S01]  /*4ec0*/  @!P3 FMUL R12, R12, 0.5 ;  /* 0x3f0000000c0cb820 */ /* 0x000fe20000400000 */
[--C-:B------:R-:W-:Y:S01]  /*4ed0*/  FFMA R32, R32, UR12, -R10.reuse ;  /* 0x0000000c20207c23 */ /* 0x100fe2000800080a */
[----:B------:R-:W-:Y:S01]  /*4ee0*/  @!P5 FMUL R15, R15, 0.5 ;  /* 0x3f0000000f0fd820 */ /* 0x000fe20000400000 */
[--C-:B------:R-:W-:Y:S01]  /*4ef0*/  FFMA R33, R33, UR12, -R10.reuse ;  /* 0x0000000c21217c23 */ /* 0x100fe2000800080a */
[----:B------:R-:W2:Y:S01]  /*4f00*/  MUFU.EX2 R54, R12 ;  /* 0x0000000c00367308 */ /* 0x000ea20000000800 */
[----:B---3--:R-:W-:Y:S01]  /*4f10*/  @!P2 FMUL R47, R47, R47 ;  /* 0x0000002f2f2fa220 */ /* 0x008fe20000400000 */
[----:B------:R-:W-:Y:S01]  /*4f20*/  FSETP.GEU.AND P2, PT, R11, -126, PT ;  /* 0xc2fc00000b00780b */ /* 0x000fe20003f4e000 */
[--C-:B------:R-:W-:Y:S01]  /*4f30*/  FFMA R29, R29, UR12, -R10.reuse ;  /* 0x0000000c1d1d7c23 */ /* 0x100fe2000800080a */
[--C-:B------:R-:W-:Y:S01]  /*4f40*/  FFMA R37, R37, UR12, -R10.reuse ;  /* 0x0000000c25257c23 */ /* 0x100fe2000800080a */
[--C-:B------:R-:W-:Y:S01]  /*4f50*/  FFMA R36, R36, UR12, -R10.reuse ;  /* 0x0000000c24247c23 */ /* 0x100fe2000800080a */
[--C-:B------:R-:W-:Y:S01]  /*4f60*/  FFMA R40, R40, UR12, -R10.reuse ;  /* 0x0000000c28287c23 */ /* 0x100fe2000800080a */
[----:B------:R-:W-:Y:S01]  /*4f70*/  @!P6 FMUL R55, R55, 0.5 ;  /* 0x3f0000003737e820 */ /* 0x000fe20000400000 */
[----:B------:R-:W3:Y:S01]  /*4f80*/  MUFU.EX2 R72, R15 ;  /* 0x0000000f00487308 */ /* 0x000ee20000000800 */
[----:B-1----:R-:W-:Y:S01]  /*4f90*/  @!P4 FMUL R51, R51, R51 ;  /* 0x000000333333c220 */ /* 0x002fe20000400000 */
[----:B------:R-:W-:Y:S01]  /*4fa0*/  FSETP.GEU.AND P4, PT, R28, -126, PT ;  /* 0xc2fc00001c00780b */ /* 0x000fe20003f8e000 */
[--C-:B------:R-:W-:Y:S01]  /*4fb0*/  FFMA R41, R41, UR12, -R10.reuse ;  /* 0x0000000c29297c23 */ /* 0x100fe2000800080a */
[--C-:B------:R-:W-:Y:S01]  /*4fc0*/  FFMA R44, R44, UR12, -R10.reuse ;  /* 0x0000000c2c2c7c23 */ /* 0x100fe2000800080a */
[--C-:B------:R-:W-:Y:S01]  /*4fd0*/  FFMA R49, R49, UR12, -R10.reuse ;  /* 0x0000000c31317c23 */ /* 0x100fe2000800080a */
[--C-:B------:R-:W-:Y:S01]  /*4fe0*/  FFMA R45, R45, UR12, -R10.reuse ;  /* 0x0000000c2d2d7c23 */ /* 0x100fe2000800080a */
[----:B------:R-:W-:Y:S01]  /*4ff0*/  @!P2 FMUL R11, R11, 0.5 ;  /* 0x3f0000000b0ba820 */ /* 0x000fe20000400000 */
[----:B------:R-:W1:Y:S01]  /*5000*/  MUFU.EX2 R55, R55 ;  /* 0x0000003700377308 */ /* 0x000e620000000800 */
[----:B--2---:R-:W-:Y:S01]  /*5010*/  @!P3 FMUL R54, R54, R54 ;  /* 0x000000363636b220 */ /* 0x004fe20000400000 */
[----:B------:R-:W-:Y:S01]  /*5020*/  FSETP.GEU.AND P3, PT, R25, -126, PT ;  /* 0xc2fc00001900780b */ /* 0x000fe20003f6e000 */
[--C-:B------:R-:W-:Y:S01]  /*5030*/  FFMA R48, R48, UR12, -R10.reuse ;  /* 0x0000000c30307c23 */ /* 0x100fe2000800080a */
[--C-:B------:R-:W-:Y:S01]  /*5040*/  FFMA R52, R52, UR12, -R10.reuse ;  /* 0x0000000c34347c23 */ /* 0x100fe2000800080a */
[----:B------:R-:W-:Y:S01]  /*5050*/  FFMA R10, R53, UR12, -R10 ;  /* 0x0000000c350a7c23 */ /* 0x000fe2000800080a */
[----:B------:R-:W-:Y:S01]  /*5060*/  FMUL R8, R8, UR12 ;  /* 0x0000000c08087c20 */ /* 0x000fe20008400000 */
[----:B------:R-:W-:Y:S01]  /*5070*/  @!P4 FMUL R28, R28, 0.5 ;  /* 0x3f0000001c1cc820 */ /* 0x000fe20000400000 */
[----:B------:R-:W2:Y:S01]  /*5080*/  MUFU.EX2 R24, R11 ;  /* 0x0000000b00187308 */ /* 0x000ea20000000800 */
[----:B---3--:R-:W-:Y:S01]  /*5090*/  @!P5 FMUL R72, R72, R72 ;  /* 0x000000484848d220 */ /* 0x008fe20000400000 */
[----:B------:R-:W-:Y:S01]  /*50a0*/  FSETP.GEU.AND P5, PT, R29, -126, PT ;  /* 0xc2fc00001d00780b */ /* 0x000fe20003fae000 */
[----:B------:R-:W-:-:S04]  /*50b0*/  FADD R27, R69, R54 ;  /* 0x00000036451b7221 */ /* 0x000fc80000000000 */
[----:B------:R-:W-:Y:S01]  /*50c0*/  @!P3 FMUL R25, R25, 0.5 ;  /* 0x3f0000001919b820 */ /* 0x000fe20000400000 */
[----:B------:R3:W4:Y:S01]  /*50d0*/  MUFU.EX2 R26, R28 ;  /* 0x0000001c001a7308 */ /* 0x0007220000000800 */
[----:B-1----:R-:W-:Y:S01]  /*50e0*/  @!P6 FMUL R55, R55, R55 ;  /* 0x000000373737e220 */ /* 0x002fe20000400000 */
[----:B------:R-:W-:-:S05]  /*50f0*/  FSETP.GEU.AND P6, PT, R32, -126, PT ;  /* 0xc2fc00002000780b */ /* 0x000fca0003fce000 */
[----:B------:R-:W-:Y:S01]  /*5100*/  @!P5 FMUL R29, R29, 0.5 ;  /* 0x3f0000001d1dd820 */ /* 0x000fe20000400000 */
[----:B------:R1:W5:Y:S01]  /*5110*/  MUFU.EX2 R15, R25 ;  /* 0x00000019000f7308 */ /* 0x0003620000000800 */
[----:B--2---:R-:W-:Y:S01]  /*5120*/  @!P2 FMUL R24, R24, R24 ;  /* 0x000000181818a220 */ /* 0x004fe20000400000 */
[----:B------:R-:W-:Y:S01]  /*5130*/  FSETP.GEU.AND P2, PT, R33, -126, PT ;  /* 0xc2fc00002100780b */ /* 0x000fe20003f4e000 */
[----:B---3--:R-:W-:-:S04]  /*5140*/  FADD R28, R39, R72 ;  /* 0x00000048271c7221 */ /* 0x008fc80000000000 */
[----:B------:R-:W-:Y:S01]  /*5150*/  @!P6 FMUL R32, R32, 0.5 ;  /* 0x3f0000002020e820 */ /* 0x000fe20000400000 */
[----:B------:R2:W3:Y:S01]  /*5160*/  MUFU.EX2 R11, R29 ;  /* 0x0000001d000b7308 */ /* 0x0004e20000000800 */
[----:B----4-:R-:W-:Y:S01]  /*5170*/  @!P4 FMUL R26, R26, R26 ;  /* 0x0000001a1a1ac220 */ /* 0x010fe20000400000 */
[----:B------:R-:W-:Y:S01]  /*5180*/  FSETP.GEU.AND P4, PT, R37, -126, PT ;  /* 0xc2fc00002500780b */ /* 0x000fe20003f8e000 */
[----:B-1----:R-:W-:-:S04]  /*5190*/  FADD R25, R67, R50 ;  /* 0x0000003243197221 */ /* 0x002fc80000000000 */
[----:B------:R-:W-:Y:S01]  /*51a0*/  @!P2 FMUL R33, R33, 0.5 ;  /* 0x3f0000002121a820 */ /* 0x000fe20000400000 */
[----:B------:R-:W1:Y:S01]  /*51b0*/  MUFU.EX2 R32, R32 ;  /* 0x0000002000207308 */ /* 0x000e620000000800 */
[----:B-----5:R-:W-:Y:S01]  /*51c0*/  @!P3 FMUL R15, R15, R15 ;  /* 0x0000000f0f0fb220 */ /* 0x020fe20000400000 */
[----:B------:R-:W-:Y:S01]  /*51d0*/  FSETP.GEU.AND P3, PT, R36, -126, PT ;  /* 0xc2fc00002400780b */ /* 0x000fe20003f6e000 */
[----:B--2---:R-:W-:-:S04]  /*51e0*/  FADD R29, R42, R51 ;  /* 0x000000332a1d7221 */ /* 0x004fc80000000000 */
[----:B------:R-:W-:Y:S01]  /*51f0*/  @!P4 FMUL R37, R37, 0.5 ;  /* 0x3f0000002525c820 */ /* 0x000fe20000400000 */
[----:B------:R-:W2:Y:S01]  /*5200*/  MUFU.EX2 R33, R33 ;  /* 0x0000002100217308 */ /* 0x000ea20000000800 */
[----:B---3--:R-:W-:Y:S01]  /*5210*/  @!P5 FMUL R11, R11, R11 ;  /* 0x0000000b0b0bd220 */ /* 0x008fe20000400000 */
[----:B------:R-:W-:-:S05]  /*5220*/  FSETP.GEU.AND P5, PT, R40, -126, PT ;  /* 0xc2fc00002800780b */ /* 0x000fca0003fae000 */
        /* <DEDUP_REMOVED lines=20> */
[----:B---3--:R-:W-:Y:S01]  /*5370*/  FADD R41, R20, R27 ;  /* 0x0000001b14297221 */ /* 0x008fe20000000000 */
[----:B------:R-:W-:Y:S01]  /*5380*/  FADD R27, R68, R47 ;  /* 0x0000002f441b7221 */ /* 0x000fe20000000000 */
[----:B------:R-:W-:Y:S02]  /*5390*/  FADD R20, R66, R43 ;  /* 0x0000002b42147221 */ /* 0x000fe40000000000 */
[----:B------:R-:W-:Y:S01]  /*53a0*/  @!P3 FMUL R45, R45, 0.5 ;  /* 0x3f0000002d2db820 */ /* 0x000fe20000400000 */
[----:B------:R-:W2:Y:S01]  /*53b0*/  MUFU.EX2 R36, R49 ;  /* 0x0000003100247308 */ /* 0x000ea20000000800 */
[----:B----4-:R-:W-:Y:S01]  /*53c0*/  @!P6 FMUL R12, R12, R12 ;  /* 0x0000000c0c0ce220 */ /* 0x010fe20000400000 */
[----:B------:R-:W-:Y:S01]  /*53d0*/  FSETP.GEU.AND P6, PT, R52, -126, PT ;  /* 0xc2fc00003400780b */ /* 0x000fe20003fce000 */
[----:B-1----:R-:W-:-:S04]  /*53e0*/  FADD R44, R20, R29 ;  /* 0x0000001d142c7221 */ /* 0x002fc80000000000 */
[----:B------:R-:W-:Y:S01]  /*53f0*/  @!P5 FMUL R48, R48, 0.5 ;  /* 0x3f0000003030d820 */ /* 0x000fe20000400000 */
[----:B------:R-:W1:Y:S01]  /*5400*/  MUFU.EX2 R34, R45 ;  /* 0x0000002d00227308 */ /* 0x000e620000000800 */
[----:B-----5:R-:W-:Y:S01]  /*5410*/  @!P2 FMUL R35, R35, R35 ;  /* 0x000000232323a220 */ /* 0x020fe20000400000 */
[----:B------:R-:W-:-:S05]  /*5420*/  FSETP.GEU.AND P2, PT, R10, -126, PT ;  /* 0xc2fc00000a00780b */ /* 0x000fca0003f4e000 */
[----:B------:R-:W-:Y:S01]  /*5430*/  @!P6 FMUL R52, R52, 0.5 ;  /* 0x3f0000003434e820 */ /* 0x000fe20000400000 */
[----:B------:R3:W4:Y:S01]  /*5440*/  MUFU.EX2 R9, R48 ;  /* 0x0000003000097308 */ /* 0x0007220000000800 */
[----:B--2---:R-:W-:Y:S01]  /*5450*/  @!P4 FMUL R36, R36, R36 ;  /* 0x000000242424c220 */ /* 0x004fe20000400000 */
[----:B------:R-:W-:-:S05]  /*5460*/  FSETP.GEU.AND P4, PT, R8, -126, PT ;  /* 0xc2fc00000800780b */ /* 0x000fca0003f8e000 */
[----:B------:R-:W-:Y:S01]  /*5470*/  @!P2 FMUL R10, R10, 0.5 ;  /* 0x3f0000000a0aa820 */ /* 0x000fe20000400000 */
[----:B------:R-:W2:Y:S01]  /*5480*/  MUFU.EX2 R13, R52 ;  /* 0x00000034000d7308 */ /* 0x000ea20000000800 */
[----:B-1----:R-:W-:Y:S01]  /*5490*/  @!P3 FMUL R34, R34, R34 ;  /* 0x000000222222b220 */ /* 0x002fe20000400000 */
[----:B------:R-:W-:Y:S01]  /*54a0*/  FSETP.GEU.AND P3, PT, R14, -126, PT ;  /* 0xc2fc00000e00780b */ /* 0x000fe20003f6e000 */
[----:B---3--:R-:W-:Y:S01]  /*54b0*/  FADD R48, R25, R28 ;  /* 0x0000001c19307221 */ /* 0x008fe20000000000 */
[----:B------:R-:W-:Y:S01]  /*54c0*/  FADD R28, R70, R55 ;  /* 0x00000037461c7221 */ /* 0x000fe20000000000 */
[----:B------:R-:W-:Y:S01]  /*54d0*/  FADD R25, R33, R36 ;  /* 0x0000002421197221 */ /* 0x000fe20000000000 */
[----:B------:R-:W-:Y:S01]  /*54e0*/  FADD R20, R11, R34 ;  /* 0x000000220b147221 */ /* 0x000fe20000000000 */
[----:B------:R-:W-:Y:S01]  /*54f0*/  @!P4 FMUL R8, R8, 0.5 ;  /* 0x3f0000000808c820 */ /* 0x000fe20000400000 */
[----:B------:R1:W3:Y:S01]  /*5500*/  MUFU.EX2 R38, R10 ;  /* 0x0000000a00267308 */ /* 0x0002e20000000800 */
[----:B----4-:R-:W-:Y:S01]  /*5510*/  @!P5 FMUL R9, R9, R9 ;  /* 0x000000090909d220 */ /* 0x010fe20000400000 */
[----:B------:R-:W-:Y:S01]  /*5520*/  FADD R45, R27, R28 ;  /* 0x0000001c1b2d7221 */ /* 0x000fe20000000000 */
[----:B------:R-:W-:Y:S01]  /*5530*/  FADD R41, R41, R48 ;  /* 0x0000003029297221 */ /* 0x000fe20000000000 */
[----:B------:R-:W-:-:S02]  /*5540*/  F2FP.F16.F32.PACK_AB R34, R34, R35 ;  /* 0x000000232222723e */ /* 0x000fc400000000ff */
[----:B------:R-:W-:Y:S01]  /*5550*/  FADD R44, R44, R45 ;  /* 0x0000002d2c2c7221 */ /* 0x000fe20000000000 */
[----:B------:R-:W-:Y:S01]  /*5560*/  @!P3 FMUL R14, R14, 0.5 ;  /* 0x3f0000000e0eb820 */ /* 0x000fe20000400000 */
[----:B------:R4:W5:Y:S01]  /*5570*/  MUFU.EX2 R31, R8 ;  /* 0x00000008001f7308 */ /* 0x0009620000000800 */
[----:B-1----:R-:W-:Y:S01]  /*5580*/  FADD R10, R15, R12 ;  /* 0x0000000c0f0a7221 */ /* 0x002fe20000000000 */
[----:B--2---:R-:W-:Y:S01]  /*5590*/  @!P6 FMUL R13, R13, R13 ;  /* 0x0000000d0d0de220 */ /* 0x004fe20000400000 */
[----:B------:R-:W-:Y:S01]  /*55a0*/  FADD R41, R41, R44 ;  /* 0x0000002c29297221 */ /* 0x000fe20000000000 */
[----:B------:R-:W-:Y:S01]  /*55b0*/  F2FP.F16.F32.PACK_AB R36, R36, R9 ;  /* 0x000000092424723e */ /* 0x000fe200000000ff */
[----:B------:R-:W-:Y:S01]  /*55c0*/  FADD R28, R10, R25 ;  /* 0x000000190a1c7221 */ /* 0x000fe20000000000 */
[----:B------:R-:W-:Y:S01]  /*55d0*/  FADD R10, R24, R21 ;  /* 0x00000015180a7221 */ /* 0x000fe20000000000 */
[----:B------:R-:W-:Y:S01]  /*55e0*/  FADD R25, R32, R9 ;  /* 0x0000000920197221 */ /* 0x000fe20000000000 */
[----:B------:R1:W2:Y:S01]  /*55f0*/  MUFU.EX2 R40, R14 ;  /* 0x0000000e00287308 */ /* 0x0002a20000000800 */
[----:B---3--:R-:W-:Y:S01]  /*5600*/  @!P2 FMUL R38, R38, R38 ;  /* 0x000000262626a220 */ /* 0x008fe20000400000 */
[----:B------:R-:W-:Y:S01]  /*5610*/  FADD R27, R30, R13 ;  /* 0x0000000d1e1b7221 */ /* 0x000fe20000000000 */
[----:B------:R-:W-:Y:S01]  /*5620*/  FADD R10, R10, R25 ;  /* 0x000000190a0a7221 */ /* 0x000fe20000000000 */
[----:B----4-:R-:W-:Y:S01]  /*5630*/  SHF.L.U32 R8, R22, 0x1f, RZ ;  /* 0x0000001f16087819 */ /* 0x010fe200000006ff */
[C---:B------:R-:W-:Y:S01]  /*5640*/  FADD R29, R37.reuse, R38 ;  /* 0x00000026251d7221 */ /* 0x040fe20000000000 */
[----:B------:R-:W-:-:S02]  /*5650*/  F2FP.F16.F32.PACK_AB R30, R37, R30 ;  /* 0x0000001e251e723e */ /* 0x000fc400000000ff */
[----:B------:R3:W4:Y:S01]  /*5660*/  SYNCS.PHASECHK.TRANS64.TRYWAIT P2, [UR6+0x4a00], R8 ;  /* 0x004a0008ff0075a7 */ /* 0x0007220008040146 */
[----:B-1----:R-:W-:Y:S01]  /*5670*/  FADD R14, R26, R35 ;  /* 0x000000231a0e7221 */ /* 0x002fe20000000000 */
[----:B------:R-:W-:Y:S01]  /*5680*/  FADD R29, R20, R29 ;  /* 0x0000001d141d7221 */ /* 0x000fe20000000000 */
[----:B-----5:R-:W-:Y:S01]  /*5690*/  @!P4 FMUL R31, R31, R31 ;  /* 0x0000001f1f1fc220 */ /* 0x020fe20000400000 */
[----:B------:R-:W-:Y:S01]  /*56a0*/  F2FP.F16.F32.PACK_AB R25, R66, R65 ;  /* 0x000000414219723e */ /* 0x000fe200000000ff */
[----:B------:R-:W-:Y:S01]  /*56b0*/  FADD R27, R14, R27 ;  /* 0x0000001b0e1b7221 */ /* 0x000fe20000000000 */
[----:B------:R-:W-:Y:S01]  /*56c0*/  FADD R29, R28, R29 ;  /* 0x0000001d1c1d7221 */ /* 0x000fe20000000000 */
[-C--:B------:R-:W-:Y:S01]  /*56d0*/  FMUL R56, R56, R31.reuse ;  /* 0x0000001f38387220 */ /* 0x080fe20000400000 */
[-C--:B------:R-:W-:Y:S01]  /*56e0*/  FMUL R57, R57, R31.reuse ;  /* 0x0000001f39397220 */ /* 0x080fe20000400000 */
[----:B------:R-:W-:Y:S01]  /*56f0*/  FADD R10, R10, R27 ;  /* 0x0000001b0a0a7221 */ /* 0x000fe20000000000 */
[----:B--2---:R-:W-:Y:S01]  /*5700*/  @!P3 FMUL R40, R40, R40 ;  /* 0x000000282828b220 */ /* 0x004fe20000400000 */
[-C--:B------:R-:W-:Y:S01]  /*5710*/  FMUL R60, R60, R31.reuse ;  /* 0x0000001f3c3c7220 */ /* 0x080fe20000400000 */
[----:B------:R-:W-:Y:S01]  /*5720*/  FMUL R61, R61, R31 ;  /* 0x0000001f3d3d7220 */ /* 0x000fe20000400000 */
[----:B------:R-:W-:Y:S01]  /*5730*/  FADD R10, R10, R29 ;  /* 0x0000001d0a0a7221 */ /* 0x000fe20000000000 */
[----:B------:R-:W-:Y:S01]  /*5740*/  F2FP.F16.F32.PACK_AB R28, R33, R32 ;  /* 0x00000020211c723e */ /* 0x000fe200000000ff */
[----:B------:R-:W-:Y:S01]  /*5750*/  FFMA R5, R40, R5, R41 ;  /* 0x0000000528057223 */ /* 0x000fe20000000029 */
[----:B------:R-:W-:Y:S01]  /*5760*/  FMUL R58, R58, R40 ;  /* 0x000000283a3a7220 */ /* 0x000fe20000400000 */
[----:B------:R-:W-:Y:S01]  /*5770*/  FFMA R0, R31, R0, R10 ;  /* 0x000000001f007223 */ /* 0x000fe2000000000a */
        /* <DEDUP_REMOVED lines=9> */
[----:B------:R-:W-:-:S02]  /*5810*/  F2FP.F16.F32.PACK_AB R33, R43, R46 ;  /* 0x0000002e2b21723e */ /* 0x000fc400000000ff */
[----:B------:R-:W-:Y:S02]  /*5820*/  F2FP.F16.F32.PACK_AB R35, R47, R50 ;  /* 0x000000322f23723e */ /* 0x000fe400000000ff */
[----:B------:R-:W-:Y:S02]  /*5830*/  F2FP.F16.F32.PACK_AB R37, R51, R54 ;  /* 0x000000363325723e */ /* 0x000fe400000000ff */
[----:B------:R-:W-:Y:S01]  /*5840*/  F2FP.F16.F32.PACK_AB R38, R38, R13 ;  /* 0x0000000d2626723e */ /* 0x000fe200000000ff */
[----:B---34-:R-:W-:Y:S06]  /*5850*/  @!P0 BRA `(.L_x_41) ;  /* 0x0000000000048947 */ /* 0x018fec0003800000 */
[----:B------:R-:W-:Y:S01]  /*5860*/  BPT.TRAP 0x1 ;  /* 0x000000040000795c */ /* 0x000fe20000300000 */
.L_x_41:
[----:B------:R-:W-:Y:S05]  /*5870*/  @P2 BRA `(.L_x_42) ;  /* 0x0000000000082947 */ /* 0x000fea0003800000 */
[----:B------:R-:W1:Y:S02]  /*5880*/  SYNCS.PHASECHK.TRANS64.TRYWAIT P2, [UR6+0x4a00], R8 ;  /* 0x004a0008ff0075a7 */ /* 0x000e640008040146 */
[----:B-1----:R-:W-:Y:S05]  /*5890*/  @!P2 BRA `(.L_x_43) ;  /* 0x0000002c0098a947 */ /* 0x002fea0003800000 */
.L_x_42:
        /* <DEDUP_REMOVED lines=24> */
.L_x_44:
[----:B------:R-:W-:-:S04]  /*5a20*/  ULEA UR6, UR8, UR50, 0x3 ;  /* 0x0000003208067291 */ /* 0x000fc8000f8e183f */
[----:B------:R-:W-:-:S04]  /*5a30*/  UIADD3 UR6, UR6, 0x4a28, URZ ;  /* 0x00004a2806067890 */ /* 0x000fc8000fffe03f */
[----:B------:R-:W-:-:S09]  /*5a40*/  UPRMT UR6, URZ, 0x654, UR6 ;  /* 0x000006543f067896 */ /* 0x000fd20008000006 */
[----:B------:R-:W-:Y:S01]  /*5a50*/  SYNCS.ARRIVE.TRANS64.RED.A1T0 RZ, [UR6], RZ ;  /* 0x000000ffffff79a7 */ /* 0x000fe20008100406 */
[----:B------:R-:W-:Y:S05]  /*5a60*/  @P1 BRA `(.L_x_45) ;  /* 0x0000000000041947 */ /* 0x000fea0003800000 */
[----:B------:R-:W-:Y:S01]  /*5a70*/  BPT.TRAP 0x1 ;  /* 0x000000040000795c */ /* 0x000fe20000300000 */
.L_x_45:
[----:B------:R-:W-:-:S04]  /*5a80*/  UIADD3 UR8, UR8, 0x1, URZ ;  /* 0x0000000108087890 */ /* 0x000fc8000fffe03f */
[----:B------:R-:W-:-:S04]  /*5a90*/  UISETP.NE.AND UP0, UPT, UR8, 0x5, UPT ;  /* 0x000000050800788c */ /* 0x000fc8000bf05270 */
[----:B------:R-:W-:Y:S01]  /*5aa0*/  USEL UR8, UR8, URZ, UP0 ;  /* 0x0000003f08087287 */ /* 0x000fe20008000000 */
[----:B------:R-:W-:Y:S11]  /*5ab0*/  @!P0 BRA `(.L_x_46) ;  /* 0x0000000000048947 */ /* 0x000ff60003800000 */
[----:B------:R-:W-:Y:S01]  /*5ac0*/  BPT.TRAP 0x1 ;  /* 0x000000040000795c */ /* 0x000fe20000300000 */
.L_x_46:
[----:B------:R-:W-:-:S04]  /*5ad0*/  ULEA UR6, UR8, UR50, 0x3 ;  /* 0x0000003208067291 */ /* 0x000fc8000f8e183f */
[----:B------:R-:W-:-:S04]  /*5ae0*/  UIADD3 UR6, UR6, 0x4a28, URZ ;  /* 0x00004a2806067890 */ /* 0x000fc8000fffe03f */
[----:B------:R-:W-:-:S09]  /*5af0*/  UPRMT UR6, URZ, 0x654, UR6 ;  /* 0x000006543f067896 */ /* 0x000fd20008000006 */
[----:B------:R-:W-:Y:S01]  /*5b00*/  SYNCS.ARRIVE.TRANS64.RED.A1T0 RZ, [UR6], RZ ;  /* 0x000000ffffff79a7 */ /* 0x000fe20008100406 */
[----:B------:R-:W-:Y:S05]  /*5b10*/  @P1 BRA `(.L_x_47) ;  /* 0x0000000000041947 */ /* 0x000fea0003800000 */
[----:B------:R-:W-:Y:S01]  /*5b20*/  BPT.TRAP 0x1 ;  /* 0x000000040000795c */ /* 0x000fe20000300000 */
.L_x_47:
[----:B------:R-:W-:Y:S01]  /*5b30*/  UIADD3 UR45, UR45, 0x1, URZ ;  /* 0x000000012d2d7890 */ /* 0x000fe2000fffe03f */
[C---:B------:R-:W-:Y:S01]  /*5b40*/  ISETP.GT.AND P2, PT, R7.reuse, 0x1, PT ;  /* 0x000000010700780c */ /* 0x040fe20003f44270 */
[----:B------:R-:W-:Y:S01]  /*5b50*/  UIADD3 UR8, UR8, 0x1, URZ ;  /* 0x0000000108087890 */ /* 0x000fe2000fffe03f */
[----:B------:R-:W-:Y:S01]  /*5b60*/  VIADD R7, R7, 0xffffffff ;  /* 0xffffffff07077836 */ /* 0x000fe20000000000 */
[----:B------:R-:W-:Y:S01]  /*5b70*/  UISETP.NE.AND UP1, UPT, UR45, 0x5, UPT ;  /* 0x000000052d00788c */ /* 0x000fe2000bf25270 */
[----:B------:R-:W-:Y:S01]  /*5b80*/  VIADD R3, R3, 0x40 ;  /* 0x0000004003037836 */ /* 0x000fe20000000000 */
[----:B------:R-:W-:Y:S01]  /*5b90*/  UISETP.NE.AND UP0, UPT, UR8, 0x5, UPT ;  /* 0x000000050800788c */ /* 0x000fe2000bf05270 */
[----:B-1----:R-:W-:Y:S01]  /*5ba0*/  MOV R8, R4 ;  /* 0x0000000400087202 */ /* 0x002fe20000000f00 */
[----:B------:R-:W-:Y:S01]  /*5bb0*/  USEL UR6, URZ, 0x1, UP1 ;  /* 0x000000013f067887 */ /* 0x000fe20008800000 */
[----:B------:R-:W-:Y:S01]  /*5bc0*/  IMAD.MOV.U32 R9, RZ, RZ, R6 ;  /* 0x000000ffff097224 */ /* 0x000fe200078e0006 */
[----:B------:R-:W-:-:S02]  /*5bd0*/  USEL UR8, UR8, URZ, UP0 ;  /* 0x0000003f08087287 */ /* 0x000fc40008000000 */
[----:B------:R-:W-:Y:S02]  /*5be0*/  USEL UR45, UR45, URZ, UP1 ;  /* 0x0000003f2d2d7287 */ /* 0x000fe40008800000 */
[----:B------:R-:W-:Y:S01]  /*5bf0*/  LOP3.LUT R22, R22, UR6, RZ, 0x3c, !PT ;  /* 0x0000000616167c12 */ /* 0x000fe2000f8e3cff */
[----:B------:R-:W-:Y:S09]  /*5c00*/  @P2 BRA `(.L_x_48) ;  /* 0xffffffe400742947 */ /* 0x000ff2000383ffff */
.L_x_37:
[----:B------:R-:W-:-:S04]  /*5c10*/  ULOP3.LUT UR4, UR48, 0x1, URZ, 0xfc, !UPT ;  /* 0x0000000130047892 */ /* 0x000fc8000f8efc3f */
[----:B------:R-:W-:-:S06]  /*5c20*/  UISETP.NE.AND UP0, UPT, UR4, 0x3, UPT ;  /* 0x000000030400788c */ /* 0x000fcc000bf05270 */
[----:B------:R-:W-:-:S13]  /*5c30*/  PLOP3.LUT P2, PT, PT, PT, UP0, 0x80, 0x0 ;  /* 0x000000000000781c */ /* 0x000fda0003f4f008 */
[----:B------:R-:W-:Y:S05]  /*5c40*/  @!P2 BRA `(.L_x_49) ;  /* 0x000000000004a947 */ /* 0x000fea0003800000 */
[----:B------:R-:W-:Y:S01]  /*5c50*/  BPT.TRAP 0x1 ;  /* 0x000000040000795c */ /* 0x000fe20000300000 */
.L_x_49:
[----:B------:R-:W-:Y:S02]  /*5c60*/  UISETP.GT.U32.AND UP0, UPT, UR48, 0x1, UPT ;  /* 0x000000013000788c */ /* 0x000fe4000bf04070 */
[----:B------:R-:W-:-:S04]  /*5c70*/  ULEA UR4, UR38, UR50, 0x3 ;  /* 0x0000003226047291 */ /* 0x000fc8000f8e183f */
[----:B------:R-:W-:Y:S01]  /*5c80*/  UIADD3 UR4, UR4, 0x4a60, URZ ;  /* 0x00004a6004047890 */ /* 0x000fe2000fffe03f */
[----:B------:R-:W-:-:S03]  /*5c90*/  PLOP3.LUT P2, PT, PT, PT, UP0, 0x80, 0x0 ;  /* 0x000000000000781c */ /* 0x000fc60003f4f008 */
[----:B------:R-:W-:-:S09]  /*5ca0*/  UPRMT UR4, URZ, 0x654, UR4 ;  /* 0x000006543f047896 */ /* 0x000fd20008000004 */
[----:B------:R-:W-:Y:S01]  /*5cb0*/  SYNCS.ARRIVE.TRANS64.RED.A1T0 RZ, [UR4], RZ ;  /* 0x000000ffffff79a7 */ /* 0x000fe20008100404 */
[----:B------:R-:W-:Y:S05]  /*5cc0*/  @P2 BRA `(.L_x_50) ;  /* 0x0000000000042947 */ /* 0x000fea0003800000 */
[----:B------:R-:W-:Y:S01]  /*5cd0*/  BPT.TRAP 0x1 ;  /* 0x000000040000795c */ /* 0x000fe20000300000 */
.L_x_50:
[----:B------:R-:W-:Y:S05]  /*5ce0*/  @!P0 BRA `(.L_x_51) ;  /* 0x0000000000048947 */ /* 0x000fea0003800000 */
[----:B------:R-:W-:Y:S01]  /*5cf0*/  BPT.TRAP 0x1 ;  /* 0x000000040000795c */ /* 0x000fe20000300000 */
.L_x_51:
[----:B------:R-:W-:-:S04]  /*5d00*/  ULEA UR8, UR8, UR50, 0x3 ;  /* 0x0000003208087291 */ /* 0x000fc8000f8e183f */
[----:B------:R-:W-:-:S04]  /*5d10*/  UIADD3 UR8, UR8, 0x4a28, URZ ;  /* 0x00004a2808087890 */ /* 0x000fc8000fffe03f */
[----:B------:R-:W-:-:S09]  /*5d20*/  UPRMT UR8, URZ, 0x654, UR8 ;  /* 0x000006543f087896 */ /* 0x000fd20008000008 */
[----:B------:R-:W-:Y:S01]  /*5d30*/  SYNCS.ARRIVE.TRANS64.RED.A1T0 RZ, [UR8], RZ ;  /* 0x000000ffffff79a7 */ /* 0x000fe20008100408 */
[----:B------:R-:W-:Y:S05]  /*5d40*/  @P1 BRA `(.L_x_52) ;  /* 0x0000000000041947 */ /* 0x000fea0003800000 */
[----:B------:R-:W-:Y:S01]  /*5d50*/  BPT.TRAP 0x1 ;  /* 0x000000040000795c */ /* 0x000fe20000300000 */
.L_x_52:
[----:B------:R-:W1:Y:S01]  /*5d60*/  SHFL.BFLY PT, R3, R0, 0x1, 0x1f ;  /* 0x0c201f0000037f89 */ /* 0x000e6200000e0000 */
[----:B------:R-:W-:Y:S01]  /*5d70*/  BSSY B0, `(.L_x_53) ;  /* 0x0000023000007945 */ /* 0x000fe20003800000 */
[----:B------:R-:W-:Y:S02]  /*5d80*/  IMAD.MOV.U32 R7, RZ, RZ, 0x7f800000 ;  /* 0x7f800000ff077424 */ /* 0x000fe400078e00ff */
[----:B------:R-:W2:Y:S01]  /*5d90*/  SHFL.BFLY PT, R8, R5, 0x1, 0x1f ;  /* 0x0c201f0005087f89 */ /* 0x000ea200000e0000 */
[----:B------:R-:W-:Y:S02]  /*5da0*/  IMAD.MOV.U32 R11, RZ, RZ, 0x7f800000 ;  /* 0x7f800000ff0b7424 */ /* 0x000fe400078e00ff */
[----:B-1----:R-:W-:Y:S01]  /*5db0*/  FADD R3, R3, R0 ;  /* 0x0000000003037221 */ /* 0x002fe20000000000 */
[----:B--2---:R-:W-:-:S04]  /*5dc0*/  FADD R15, R8, R5 ;  /* 0x00000005080f7221 */ /* 0x004fc80000000000 */
[----:B------:R-:W1:Y:S01]  /*5dd0*/  SHFL.BFLY PT, R10, R3, 0x2, 0x1f ;  /* 0x0c401f00030a7f89 */ /* 0x000e6200000e0000 */
[----:B------:R-:W-:-:S03]  /*5de0*/  IMAD.MOV.U32 R8, RZ, RZ, 0x3f800000 ;  /* 0x3f800000ff087424 */ /* 0x000fc600078e00ff */
[----:B------:R-:W2:Y:S01]  /*5df0*/  SHFL.BFLY PT, R20, R15, 0x2, 0x1f ;  /* 0x0c401f000f147f89 */ /* 0x000ea200000e0000 */
[C---:B-1----:R-:W-:Y:S01]  /*5e00*/  FSETP.NE.AND P0, PT, R3.reuse, -R10, PT ;  /* 0x8000000a0300720b */ /* 0x042fe20003f05000 */
[----:B------:R-:W-:Y:S01]  /*5e10*/  FADD R3, R3, R10 ;  /* 0x0000000a03037221 */ /* 0x000fe20000000000 */
[----:B------:R-:W-:Y:S02]  /*5e20*/  IMAD.MOV.U32 R10, RZ, RZ, 0x3f800000 ;  /* 0x3f800000ff0a7424 */ /* 0x000fe400078e00ff */
[----:B--2---:R-:W-:-:S09]  /*5e30*/  FADD R5, R15, R20 ;  /* 0x000000140f057221 */ /* 0x004fd20000000000 */
[----:B------:R-:W-:Y:S05]  /*5e40*/  @!P0 BRA `(.L_x_54) ;  /* 0x0000000000548947 */ /* 0x000fea0003800000 */
[----:B------:R-:W-:Y:S01]  /*5e50*/  VIADD R0, R3, 0x1800000 ;  /* 0x0180000003007836 */ /* 0x000fe20000000000 */
[----:B------:R-:W-:Y:S04]  /*5e60*/  BSSY B1, `(.L_x_55) ;  /* 0x000000c000017945 */ /* 0x000fe80003800000 */
[----:B------:R-:W-:-:S04]  /*5e70*/  LOP3.LUT R0, R0, 0x7f800000, RZ, 0xc0, !PT ;  /* 0x7f80000000007812 */ /* 0x000fc800078ec0ff */
[----:B------:R-:W-:-:S13]  /*5e80*/  ISETP.GT.U32.AND P0, PT, R0, 0x1ffffff, PT ;  /* 0x01ffffff0000780c */ /* 0x000fda0003f04070 */
[----:B------:R-:W-:Y:S05]  /*5e90*/  @P0 BRA `(.L_x_56) ;  /* 0x0000000000100947 */ /* 0x000fea0003800000 */
[----:B------:R-:W-:-:S07]  /*5ea0*/  MOV R14, 0x5ec0 ;  /* 0x00005ec0000e7802 */ /* 0x000fce0000000f00 */
[----:B------:R-:W-:Y:S05]  /*5eb0*/  CALL.REL.NOINC `($__internal_0_$__cuda_sm20_rcp_rn_f32_slowpath) ;  /* 0x0000002c00207944 */ /* 0x000fea0003c00000 */
[----:B------:R-:W-:Y:S01]  /*5ec0*/  IMAD.MOV.U32 R8, RZ, RZ, R0 ;  /* 0x000000ffff087224 */ /* 0x000fe200078e0000 */
[----:B------:R-:W-:Y:S06]  /*5ed0*/  BRA `(.L_x_57) ;  /* 0x0000000000107947 */ /* 0x000fec0003800000 */
.L_x_56:
[----:B------:R-:W1:Y:S02]  /*5ee0*/  MUFU.RCP R8, R3 ;  /* 0x0000000300087308 */ /* 0x000e640000001000 */
[----:B-1----:R-:W-:-:S04]  /*5ef0*/  FFMA R0, R3, R8, -1 ;  /* 0xbf80000003007423 */ /* 0x002fc80000000008 */
[----:B------:R-:W-:-:S04]  /*5f00*/  FADD.FTZ R9, -R0, -RZ ;  /* 0x800000ff00097221 */ /* 0x000fc80000010100 */
[----:B------:R-:W-:-:S07]  /*5f10*/  FFMA R8, R8, R9, R8 ;  /* 0x0000000908087223 */ /* 0x000fce0000000008 */
.L_x_57:
[----:B------:R-:W-:Y:S05]  /*5f20*/  BSYNC B1 ;  /* 0x0000000000017941 */ /* 0x000fea0003800000 */
.L_x_55:
[----:B------:R-:W-:Y:S01]  /*5f30*/  FSETP.GEU.AND P0, PT, |R3|, 1.175494350822287508e-38, PT ;  /* 0x008000000300780b */ /* 0x000fe20003f0e200 */
[----:B------:R-:W-:-:S12]  /*5f40*/  ULDC UR4, c[0x0][0x600] ;  /* 0x0001800000047ab9 */ /* 0x000fd80000000800 */
[----:B------:R-:W-:-:S04]  /*5f50*/  @!P0 FMUL R3, R3, 16777216 ;  /* 0x4b80000003038820 */ /* 0x000fc80000400000 */
[----:B------:R-:W1:Y:S02]  /*5f60*/  MUFU.LG2 R0, R3 ;  /* 0x0000000300007308 */ /* 0x000e640000000c00 */
[----:B-1----:R-:W-:-:S04]  /*5f70*/  @!P0 FADD R0, R0, -24 ;  /* 0xc1c0000000008421 */ /* 0x002fc80000000000 */
[----:B------:R-:W-:-:S04]  /*5f80*/  FMUL R11, R0, 0.69314718246459960938 ;  /* 0x3f317218000b7820 */ /* 0x000fc80000400000 */
[----:B------:R-:W-:-:S07]  /*5f90*/  FFMA R11, R4, UR4, R11 ;  /* 0x00000004040b7c23 */ /* 0x000fce000800000b */
.L_x_54:
[----:B------:R-:W-:Y:S05]  /*5fa0*/  BSYNC B0 ;  /* 0x0000000000007941 */ /* 0x000fea0003800000 */
.L_x_53:
[----:B------:R-:W-:Y:S01]  /*5fb0*/  FSETP.NE.AND P0, PT, R15, -R20, PT ;  /* 0x800000140f00720b */ /* 0x000fe20003f05000 */
[----:B------:R-:W-:Y:S01]  /*5fc0*/  ULDC UR4, c[0x0][0x608] ;  /* 0x0001820000047ab9 */ /* 0x000fe20000000800 */
[----:B------:R-:W-:Y:S01]  /*5fd0*/  BSSY B0, `(.L_x_58) ;  /* 0x000001d000007945 */ /* 0x000fe20003800000 */
[----:B------:R-:W-:-:S04]  /*5fe0*/  FMUL R8, R8, UR4 ;  /* 0x0000000408087c20 */ /* 0x000fc80008400000 */
[-C--:B------:R-:W-:Y:S01]  /*5ff0*/  FMUL R56, R56, R8.reuse ;  /* 0x0000000838387220 */ /* 0x080fe20000400000 */
[-C--:B------:R-:W-:Y:S01]  /*6000*/  FMUL R26, R57, R8.reuse ;  /* 0x00000008391a7220 */ /* 0x080fe20000400000 */
[-C--:B------:R-:W-:Y:S01]  /*6010*/  FMUL R60, R60, R8.reuse ;  /* 0x000000083c3c7220 */ /* 0x080fe20000400000 */
[----:B------:R-:W-:-:S03]  /*6020*/  FMUL R28, R61, R8 ;  /* 0x000000083d1c7220 */ /* 0x000fc60000400000 */
[----:B------:R-:W-:Y:S05]  /*6030*/  @!P0 BRA `(.L_x_59) ;  /* 0x0000000000588947 */ /* 0x000fea0003800000 */
[----:B------:R-:W-:Y:S01]  /*6040*/  VIADD R0, R5, 0x1800000 ;  /* 0x0180000005007836 */ /* 0x000fe20000000000 */
[----:B------:R-:W-:Y:S04]  /*6050*/  BSSY B1, `(.L_x_60) ;  /* 0x000000d000017945 */ /* 0x000fe80003800000 */
[----:B------:R-:W-:-:S04]  /*6060*/  LOP3.LUT R0, R0, 0x7f800000, RZ, 0xc0, !PT ;  /* 0x7f80000000007812 */ /* 0x000fc800078ec0ff */
[----:B------:R-:W-:-:S13]  /*6070*/  ISETP.GT.U32.AND P0, PT, R0, 0x1ffffff, PT ;  /* 0x01ffffff0000780c */ /* 0x000fda0003f04070 */
[----:B------:R-:W-:Y:S05]  /*6080*/  @P0 BRA `(.L_x_61) ;  /* 0x0000000000140947 */ /* 0x000fea0003800000 */
[----:B------:R-:W-:Y:S01]  /*6090*/  IMAD.MOV.U32 R3, RZ, RZ, R5 ;  /* 0x000000ffff037224 */ /* 0x000fe200078e0005 */
[----:B------:R-:W-:-:S07]  /*60a0*/  MOV R14, 0x60c0 ;  /* 0x000060c0000e7802 */ /* 0x000fce0000000f00 */
[----:B------:R-:W-:Y:S05]  /*60b0*/  CALL.REL.NOINC `($__internal_0_$__cuda_sm20_rcp_rn_f32_slowpath) ;  /* 0x0000002800a07944 */ /* 0x000fea0003c00000 */
[----:B------:R-:W-:Y:S01]  /*60c0*/  IMAD.MOV.U32 R10, RZ, RZ, R0 ;  /* 0x000000ffff0a7224 */ /* 0x000fe200078e0000 */
[----:B------:R-:W-:Y:S06]  /*60d0*/  BRA `(.L_x_62) ;  /* 0x0000000000107947 */ /* 0x000fec0003800000 */
.L_x_61:
[----:B------:R-:W1:Y:S02]  /*60e0*/  MUFU.RCP R10, R5 ;  /* 0x00000005000a7308 */ /* 0x000e640000001000 */
[----:B-1----:R-:W-:-:S04]  /*60f0*/  FFMA R0, R5, R10, -1 ;  /* 0xbf80000005007423 */ /* 0x002fc8000000000a */
[----:B------:R-:W-:-:S04]  /*6100*/  FADD.FTZ R3, -R0, -RZ ;  /* 0x800000ff00037221 */ /* 0x000fc80000010100 */
[----:B------:R-:W-:-:S07]  /*6110*/  FFMA R10, R10, R3, R10 ;  /* 0x000000030a0a7223 */ /* 0x000fce000000000a */
.L_x_62:
[----:B------:R-:W-:Y:S05]  /*6120*/  BSYNC B1 ;  /* 0x0000000000017941 */ /* 0x000fea0003800000 */
.L_x_60:
[----:B------:R-:W-:Y:S01]  /*6130*/  FSETP.GEU.AND P0, PT, |R5|, 1.175494350822287508e-38, PT ;  /* 0x008000000500780b */ /* 0x000fe20003f0e200 */
[----:B------:R-:W-:-:S12]  /*6140*/  ULDC UR4, c[0x0][0x600] ;  /* 0x0001800000047ab9 */ /* 0x000fd80000000800 */
[----:B------:R-:W-:-:S04]  /*6150*/  @!P0 FMUL R5, R5, 16777216 ;  /* 0x4b80000005058820 */ /* 0x000fc80000400000 */
[----:B------:R-:W1:Y:S02]  /*6160*/  MUFU.LG2 R0, R5 ;  /* 0x0000000500007308 */ /* 0x000e640000000c00 */
[----:B-1----:R-:W-:-:S04]  /*6170*/  @!P0 FADD R0, R0, -24 ;  /* 0xc1c0000000008421 */ /* 0x002fc80000000000 */
[----:B------:R-:W-:-:S04]  /*6180*/  FMUL R7, R0, 0.69314718246459960938 ;  /* 0x3f31721800077820 */ /* 0x000fc80000400000 */
[----:B------:R-:W-:-:S07]  /*6190*/  FFMA R7, R6, UR4, R7 ;  /* 0x0000000406077c23 */ /* 0x000fce0008000007 */
.L_x_59:
[----:B------:R-:W-:Y:S05]  /*61a0*/  BSYNC B0 ;  /* 0x0000000000007941 */ /* 0x000fea0003800000 */
.L_x_58:
[----:B------:R-:W-:Y:S01]  /*61b0*/  SHF.L.U32 R0, R64, 0x1f, RZ ;  /* 0x0000001f40007819 */ /* 0x000fe200000006ff */
[----:B------:R-:W-:Y:S01]  /*61c0*/  UISETP.NE.AND UP0, UPT, UR46, 0x1, UPT ;  /* 0x000000012e00788c */ /* 0x000fe2000bf05270 */
[----:B------:R-:W-:Y:S01]  /*61d0*/  LOP3.LUT P0, R24, R2, 0x3, RZ, 0xc0, !PT ;  /* 0x0000000302187812 */ /* 0x000fe2000780c0ff */
[----:B------:R-:W-:Y:S01]  /*61e0*/  UISETP.NE.AND UP1, UPT, UR46, 0x2, UPT ;  /* 0x000000022e00788c */ /* 0x000fe2000bf25270 */
[----:B------:R-:W1:Y:S01]  /*61f0*/  SYNCS.PHASECHK.TRANS64.TRYWAIT P1, [UR9+0x8], R0 ;  /* 0x00000800ff0075a7 */ /* 0x000e620008020149 */
[----:B------:R-:W-:Y:S01]  /*6200*/  ULDC UR4, c[0x0][0x608] ;  /* 0x0001820000047ab9 */ /* 0x000fe20000000800 */
[----:B------:R-:W-:Y:S01]  /*6210*/  USHF.L.U32 UR42, UR42, 0x6, URZ ;  /* 0x000000062a2a7899 */ /* 0x000fe2000800063f */
[----:B------:R-:W-:-:S05]  /*6220*/  FMUL R10, R10, UR4 ;  /* 0x000000040a0a7c20 */ /* 0x000fca0008400000 */
[----:B------:R-:W-:Y:S02]  /*6230*/  @!UP0 ULOP3.LUT UP2, URZ, UR38, 0x2, URZ, 0xc0, !UPT ;  /* 0x00000002263f8892 */ /* 0x000fe4000f84c03f */
[----:B------:R-:W-:Y:S02]  /*6240*/  @!UP0 ULOP3.LUT UR38, UR38, 0x1, URZ, 0xc0, !UPT ;  /* 0x0000000126268892 */ /* 0x000fe4000f8ec03f */
[----:B------:R-:W-:Y:S02]  /*6250*/  @!UP0 USEL UR5, URZ, 0x1, UP2 ;  /* 0x000000013f058887 */ /* 0x000fe40009000000 */
[----:B------:R-:W-:Y:S02]  /*6260*/  @!UP1 UIADD3 UR6, UR38, 0x1, URZ ;  /* 0x0000000126069890 */ /* 0x000fe4000fffe03f */
[----:B------:R-:W-:Y:S02]  /*6270*/  @!UP0 ULOP3.LUT UR39, UR39, UR5, URZ, 0x3c, !UPT ;  /* 0x0000000527278292 */ /* 0x000fe4000f8e3c3f */
[----:B------:R-:W-:-:S02]  /*6280*/  @!UP1 UISETP.GT.U32.AND UP2, UPT, UR6, 0x1, UPT ;  /* 0x000000010600988c */ /* 0x000fc4000bf44070 */
[----:B------:R-:W-:Y:S02]  /*6290*/  @!UP1 ULOP3.LUT UR38, UR38, 0x1, URZ, 0xc, !UPT ;  /* 0x0000000126269892 */ /* 0x000fe4000f8e0c3f */
[----:B------:R-:W-:-:S04]  /*62a0*/  @!UP1 USEL UR5, URZ, 0x1, !UP2 ;  /* 0x000000013f059887 */ /* 0x000fc8000d000000 */
[----:B------:R-:W-:Y:S01]  /*62b0*/  @!UP1 ULOP3.LUT UR39, UR39, UR5, URZ, 0x3c, !UPT ;  /* 0x0000000527279292 */ /* 0x000fe2000f8e3c3f */
[----:B-1----:R-:W-:Y:S11]  /*62c0*/  @!P1 BRA `(.L_x_63) ;  /* 0x0000002400249947 */ /* 0x002ff60003800000 */
.L_x_125:
[----:B------:R-:W-:Y:S04]  /*62d0*/  BSSY B0, `(.L_x_64) ;  /* 0x000001a000007945 */ /* 0x000fe80003800000 */
[----:B------:R-:W-:Y:S05]  /*62e0*/  @P0 BRA `(.L_x_65) ;  /* 0x0000000000600947 */ /* 0x000fea0003800000 */
[----:B------:R-:W2:Y:S01]  /*62f0*/  LDC.64 R8, c[0x0][0x688] ;  /* 0x0001a200ff087b82 */ /* 0x000ea20000000a00 */
[----:B-1----:R-:W-:Y:S01]  /*6300*/  LOP3.LUT R0, R2, 0x60, RZ, 0xc0, !PT ;  /* 0x0000006002007812 */ /* 0x002fe200078ec0ff */
[----:B------:R-:W-:Y:S01]  /*6310*/  IMAD.MOV R5, RZ, RZ, -R19 ;  /* 0x000000ffff057224 */ /* 0x000fe200078e0a13 */
[----:B------:R-:W-:Y:S01]  /*6320*/  SHF.R.U32.HI R3, RZ, 0x2, R2 ;  /* 0x00000002ff037819 */ /* 0x000fe20000011602 */
[----:B------:R-:W-:Y:S01]  /*6330*/  ULDC UR4, c[0x0][0xa10] ;  /* 0x0002840000047ab9 */ /* 0x000fe20000000800 */
[----:B------:R-:W-:Y:S01]  /*6340*/  SHF.R.U32.HI R0, RZ, 0x5, R0 ;  /* 0x00000005ff007819 */ /* 0x000fe20000011600 */
[----:B------:R-:W-:Y:S01]  /*6350*/  IMAD R5, R5, UR4, R18 ;  /* 0x0000000405057c24 */ /* 0x000fe2000f8e0212 */
[----:B------:R-:W-:Y:S01]  /*6360*/  LOP3.LUT R3, R3, 0x7, RZ, 0xc0, !PT ;  /* 0x0000000703037812 */ /* 0x000fe200078ec0ff */
[----:B------:R-:W-:Y:S02]  /*6370*/  ULDC UR4, c[0x0][0x288] ;  /* 0x0000a20000047ab9 */ /* 0x000fe40000000800 */
[----:B------:R-:W-:-:S05]  /*6380*/  IMAD.SHL.U32 R0, R0, 0x10, RZ ;  /* 0x0000001000007824 */ /* 0x000fca00078e00ff */
[----:B------:R-:W-:Y:S01]  /*6390*/  LOP3.LUT R3, R0, 0xfffffff0, R3, 0xe2, !PT ;  /* 0xfffffff000037812 */ /* 0x000fe200078ee203 */
[----:B--2---:R-:W-:-:S04]  /*63a0*/  IMAD R0, R5, R8, UR42 ;  /* 0x0000002a05007e24 */ /* 0x004fc8000f8e0208 */
[----:B------:R-:W-:Y:S02]  /*63b0*/  VIADD R5, R3, UR42 ;  /* 0x0000002a03057c36 */ /* 0x000fe40008000000 */
[----:B------:R-:W-:-:S03]  /*63c0*/  IMAD R0, R9, UR44, R0 ;  /* 0x0000002c09007c24 */ /* 0x000fc6000f8e0200 */
[----:B------:R-:W-:Y:S02]  /*63d0*/  IADD3 R4, R5, 0x8, RZ ;  /* 0x0000000805047810 */ /* 0x000fe40007ffe0ff */
[----:B------:R-:W-:Y:S02]  /*63e0*/  IADD3 R3, P2, R3, R0, RZ ;  /* 0x0000000003037210 */ /* 0x000fe40007f5e0ff */
[----:B------:R-:W-:Y:S02]  /*63f0*/  ISETP.GE.U32.AND P0, PT, R5, UR4, PT ;  /* 0x0000000405007c0c */ /* 0x000fe4000bf06070 */
[----:B------:R-:W-:Y:S01]  /*6400*/  ISETP.GE.U32.AND P1, PT, R4, UR4, PT ;  /* 0x0000000404007c0c */ /* 0x000fe2000bf26070 */
[----:B------:R-:W-:Y:S01]  /*6410*/  ULDC.64 UR4, c[0x0][0x680] ;  /* 0x0001a00000047ab9 */ /* 0x000fe20000000a00 */
[----:B------:R-:W-:Y:S02]  /*6420*/  LEA.HI.X.SX32 R0, R0, RZ, 0x1, P2 ;  /* 0x000000ff00007211 */ /* 0x000fe400010f0eff */
[----:B------:R-:W-:-:S04]  /*6430*/  LEA R4, P2, R3, UR4, 0x2 ;  /* 0x0000000403047c11 */ /* 0x000fc8000f8410ff */
[----:B------:R-:W-:-:S05]  /*6440*/  LEA.HI.X R5, R3, UR5, R0, 0x2, P2 ;  /* 0x0000000503057c11 */ /* 0x000fca00090f1400 */
[----:B------:R2:W-:Y:S04]  /*6450*/  @!P0 STG.E desc[UR54][R4.64], R11 ;  /* 0x0000000b04008986 */ /* 0x0005e8000c101936 */
[----:B------:R2:W-:Y:S02]  /*6460*/  @!P1 STG.E desc[UR54][R4.64+0x20], R7 ;  /* 0x0000200704009986 */ /* 0x0005e4000c101936 */
.L_x_65:
[----:B------:R-:W-:Y:S05]  /*6470*/  BSYNC B0 ;  /* 0x0000000000007941 */ /* 0x000fea0003800000 */
.L_x_64:
[----:B------:R-:W-:Y:S01]  /*6480*/  ULDC.64 UR4, c[0x0][0x730] ;  /* 0x0001cc0000047ab9 */ /* 0x000fe20000000a00 */
[-C--:B------:R-:W-:Y:S01]  /*6490*/  FMUL R58, R58, R10.reuse ;  /* 0x0000000a3a3a7220 */ /* 0x080fe20000400000 */
[----:B------:R-:W-:Y:S01]  /*64a0*/  ISETP.NE.U32.AND P0, PT, RZ, UR4, PT ;  /* 0x00000004ff007c0c */ /* 0x000fe2000bf05070 */
[-C--:B------:R-:W-:Y:S01]  /*64b0*/  FMUL R30, R59, R10.reuse ;  /* 0x0000000a3b1e7220 */ /* 0x080fe20000400000 */
[-C--:B------:R-:W-:Y:S01]  /*64c0*/  FMUL R62, R62, R10.reuse ;  /* 0x0000000a3e3e7220 */ /* 0x080fe20000400000 */
[----:B------:R-:W-:Y:S01]  /*64d0*/  FMUL R32, R63, R10 ;  /* 0x0000000a3f207220 */ /* 0x000fe20000400000 */
[----:B------:R-:W-:-:S13]  /*64e0*/  ISETP.NE.AND.EX P0, PT, RZ, UR5, PT, P0 ;  /* 0x00000005ff007c0c */ /* 0x000fda000bf05300 */
[----:B------:R-:W-:Y:S05]  /*64f0*/  @P0 BRA `(.L_x_66) ;  /* 0x0000000000240947 */ /* 0x000fea0003800000 */
[----:B------:R-:W-:Y:S02]  /*6500*/  ULDC.64 UR4, c[0x0][0x728] ;  /* 0x0001ca0000047ab9 */ /* 0x000fe40000000a00 */
[----:B------:R-:W-:-:S04]  /*6510*/  ISETP.NE.U32.AND P0, PT, RZ, UR4, PT ;  /* 0x00000004ff007c0c */ /* 0x000fc8000bf05070 */
[----:B------:R-:W-:-:S13]  /*6520*/  ISETP.NE.AND.EX P0, PT, RZ, UR5, PT, P0 ;  /* 0x00000005ff007c0c */ /* 0x000fda000bf05300 */
[----:B------:R-:W-:Y:S05]  /*6530*/  @!P0 BRA `(.L_x_67) ;  /* 0x00000000000c8947 */ /* 0x000fea0003800000 */
[----:B--2---:R-:W2:Y:S02]  /*6540*/  LDC.64 R4, c[0x0][0x728] ;  /* 0x0001ca00ff047b82 */ /* 0x004ea40000000a00 */
[----:B--2---:R3:W5:Y:S01]  /*6550*/  LDG.E R23, desc[UR54][R4.64] ;  /* 0x0000003604177981 */ /* 0x004762000c1e1900 */
[----:B------:R-:W-:Y:S05]  /*6560*/  BRA `(.L_x_66) ;  /* 0x0000000000087947 */ /* 0x000fea0003800000 */
.L_x_67:
[----:B------:R-:W-:Y:S02]  /*6570*/  ULDC UR4, c[0x0][0x720] ;  /* 0x0001c80000047ab9 */ /* 0x000fe40000000800 */
[----:B------:R-:W-:-:S07]  /*6580*/  IMAD.U32 R23, RZ, RZ, UR4 ;  /* 0x00000004ff177e24 */ /* 0x000fce000f8e00ff */
.L_x_66:
[----:B-1----:R-:W-:-:S04]  /*6590*/  MOV R0, RZ ;  /* 0x000000ff00007202 */ /* 0x002fc80000000f00 */
[----:B------:R-:W-:-:S13]  /*65a0*/  LOP3.LUT P0, RZ, R0, 0x9f, RZ, 0xc0, !PT ;  /* 0x0000009f00ff7812 */ /* 0x000fda000780c0ff */
[----:B------:R-:W-:Y:S05]  /*65b0*/  @!P0 BRA `(.L_x_68) ;  /* 0x0000000000408947 */ /* 0x000fea0003800000 */
[----:B------:R-:W-:Y:S01]  /*65c0*/  MOV R0, 0x0 ;  /* 0x0000000000007802 */ /* 0x000fe20000000f00 */
[----:B------:R-:W-:Y:S01]  /*65d0*/  ULDC.64 UR4, c[0x4][0x68] ;  /* 0x01001a0000047ab9 */ /* 0x000fe20000000a00 */
[----:B------:R-:W-:Y:S01]  /*65e0*/  ULDC.64 UR6, c[0x4][0x8] ;  /* 0x0100020000067ab9 */ /* 0x000fe20000000a00 */
[----:B--23--:R-:W-:Y:S01]  /*65f0*/  IMAD.U32 R4, RZ, RZ, UR4 ;  /* 0x00000004ff047e24 */ /* 0x00cfe2000f8e00ff */
[----:B------:R1:W2:Y:S01]  /*6600*/  LDC.64 R14, c[0x4][R0] ;  /* 0x01000000000e7b82 */ /* 0x0002a20000000a00 */
[----:B------:R-:W-:Y:S01]  /*6610*/  IMAD.U32 R5, RZ, RZ, UR5 ;  /* 0x00000005ff057e24 */ /* 0x000fe2000f8e00ff */
[----:B------:R-:W-:Y:S01]  /*6620*/  ULDC.64 UR4, c[0x4][0x70] ;  /* 0x01001c0000047ab9 */ /* 0x000fe20000000a00 */
[----:B------:R-:W-:Y:S02]  /*6630*/  IMAD.U32 R10, RZ, RZ, UR6 ;  /* 0x00000006ff0a7e24 */ /* 0x000fe4000f8e00ff */
[----:B------:R-:W-:Y:S02]  /*6640*/  IMAD.U32 R6, RZ, RZ, UR4 ;  /* 0x00000004ff067e24 */ /* 0x000fe4000f8e00ff */
[----:B------:R-:W-:-:S02]  /*6650*/  IMAD.U32 R7, RZ, RZ, UR5 ;  /* 0x00000005ff077e24 */ /* 0x000fc4000f8e00ff */
[----:B------:R-:W-:Y:S02]  /*6660*/  IMAD.U32 R11, RZ, RZ, UR7 ;  /* 0x00000007ff0b7e24 */ /* 0x000fe4000f8e00ff */
[----:B------:R-:W-:Y:S02]  /*6670*/  IMAD.MOV.U32 R8, RZ, RZ, 0x70 ;  /* 0x00000070ff087424 */ /* 0x000fe400078e00ff */
[----:B------:R-:W-:Y:S02]  /*6680*/  IMAD.MOV.U32 R12, RZ, RZ, 0x1 ;  /* 0x00000001ff0c7424 */ /* 0x000fe400078e00ff */
[----:B-1----:R-:W-:-:S07]  /*6690*/  IMAD.MOV.U32 R13, RZ, RZ, RZ ;  /* 0x000000ffff0d7224 */ /* 0x002fce00078e00ff */
[----:B------:R-:W-:-:S07]  /*66a0*/  LEPC R20, `(.L_x_68) ;  /* 0x000000001014794e */ /* 0x000fce0000000000 */
[----:B--2--5:R-:W-:Y:S05]  /*66b0*/  CALL.ABS.NOINC R14 ;  /* 0x000000000e007343 */ /* 0x024fea0003c00000 */
.L_x_68:
[----:B------:R-:W-:Y:S02]  /*66c0*/  IMAD.U32 R25, RZ, RZ, UR50 ;  /* 0x00000032ff197e24 */ /* 0x000fe4000f8e00ff */
[----:B------:R-:W-:-:S04]  /*66d0*/  IMAD.U32 R0, RZ, RZ, UR46 ;  /* 0x0000002eff007e24 */ /* 0x000fc8000f8e00ff */
[----:B------:R-:W-:-:S04]  /*66e0*/  IMAD R25, R0, 0x900, R25 ;  /* 0x0000090000197824 */ /* 0x000fc800078e0219 */
[----:B------:R-:W-:-:S05]  /*66f0*/  VIADD R0, R25, 0x2f00 ;  /* 0x00002f0019007836 */ /* 0x000fca0000000000 */
[----:B------:R-:W-:-:S13]  /*6700*/  LOP3.LUT P0, RZ, R0, 0x90, RZ, 0xc0, !PT ;  /* 0x0000009000ff7812 */ /* 0x000fda000780c0ff */
[----:B------:R-:W-:Y:S05]  /*6710*/  @!P0 BRA `(.L_x_69) ;  /* 0x0000000000408947 */ /* 0x000fea0003800000 */
[----:B------:R-:W-:Y:S01]  /*6720*/  MOV R0, 0x0 ;  /* 0x0000000000007802 */ /* 0x000fe20000000f00 */
[----:B------:R-:W-:Y:S01]  /*6730*/  ULDC.64 UR4, c[0x4][0x68] ;  /* 0x01001a0000047ab9 */ /* 0x000fe20000000a00 */
[----:B------:R-:W-:Y:S01]  /*6740*/  ULDC.64 UR6, c[0x4][0x8] ;  /* 0x0100020000067ab9 */ /* 0x000fe20000000a00 */
[----:B--23--:R-:W-:Y:S01]  /*6750*/  MOV R4, UR4 ;  /* 0x0000000400047c02 */ /* 0x00cfe20008000f00 */
        /* <DEDUP_REMOVED lines=12> */
.L_x_69:
[C---:B--23--:R-:W-:Y:S01]  /*6820*/  IMAD.SHL.U32 R4, R2.reuse, 0x10, RZ ;  /* 0x0000001002047824 */ /* 0x04cfe200078e00ff */
[----:B------:R-:W-:Y:S01]  /*6830*/  SHF.R.U32.HI R6, RZ, 0x1, R2 ;  /* 0x00000001ff067819 */ /* 0x000fe20000011602 */
[----:B------:R-:W-:Y:S01]  /*6840*/  ULDC.64 UR4, c[0x0][0x730] ;  /* 0x0001cc0000047ab9 */ /* 0x000fe20000000a00 */
[C---:B------:R-:W-:Y:S01]  /*6850*/  LOP3.LUT R0, R2.reuse, 0x7f, RZ, 0xc0, !PT ;  /* 0x0000007f02007812 */ /* 0x040fe200078ec0ff */
[----:B------:R-:W-:Y:S01]  /*6860*/  IMAD.SHL.U32 R7, R2, 0x2, RZ ;  /* 0x0000000202077824 */ /* 0x000fe200078e00ff */
[----:B------:R-:W-:Y:S02]  /*6870*/  LOP3.LUT R3, R4, 0x40, RZ, 0xc0, !PT ;  /* 0x0000004004037812 */ /* 0x000fe400078ec0ff */
[----:B------:R-:W-:Y:S01]  /*6880*/  ISETP.NE.U32.AND P0, PT, RZ, UR4, PT ;  /* 0x00000004ff007c0c */ /* 0x000fe2000bf05070 */
[----:B------:R-:W-:Y:S01]  /*6890*/  VIADD R0, R0, 0x1f ;  /* 0x0000001f00007836 */ /* 0x000fe20000000000 */
[----:B------:R-:W-:Y:S01]  /*68a0*/  LOP3.LUT R6, R3, 0x8, R6, 0xf8, !PT ;  /* 0x0000000803067812 */ /* 0x000fe200078ef806 */
[----:B------:R-:W-:Y:S01]  /*68b0*/  IMAD.SHL.U32 R3, R2, 0x8, RZ ;  /* 0x0000000802037824 */ /* 0x000fe200078e00ff */
[----:B------:R-:W-:Y:S01]  /*68c0*/  ISETP.NE.AND.EX P0, PT, RZ, UR5, PT, P0 ;  /* 0x00000005ff007c0c */ /* 0x000fe2000bf05300 */
[----:B------:R-:W-:Y:S01]  /*68d0*/  ULDC UR4, c[0x0][0x720] ;  /* 0x0001c80000047ab9 */ /* 0x000fe20000000800 */
[----:B------:R-:W-:-:S02]  /*68e0*/  LOP3.LUT R10, R6, 0x8, R7, 0x78, !PT ;  /* 0x00000008060a7812 */ /* 0x000fc400078e7807 */
[----:B------:R-:W-:Y:S02]  /*68f0*/  LOP3.LUT R5, R3, 0x300, RZ, 0xc0, !PT ;  /* 0x0000030003057812 */ /* 0x000fe400078ec0ff */
[----:B-----5:R-:W-:Y:S02]  /*6900*/  FSEL R3, R23, UR4, !P0 ;  /* 0x0000000417037c08 */ /* 0x020fe4000c000000 */
[----:B------:R-:W-:Y:S01]  /*6910*/  ISETP.GT.U32.AND P0, PT, R0, 0x3e, PT ;  /* 0x0000003e0000780c */ /* 0x000fe20003f04070 */
[----:B------:R-:W-:Y:S01]  /*6920*/  IMAD R24, R24, 0x10, R5 ;  /* 0x0000001018187824 */ /* 0x000fe200078e0205 */
[----:B------:R-:W-:Y:S01]  /*6930*/  LOP3.LUT R11, R4, 0x80, RZ, 0xc0, !PT ;  /* 0x00000080040b7812 */ /* 0x000fe200078ec0ff */
[-C--:B------:R-:W-:Y:S01]  /*6940*/  FMUL R0, R56, R3.reuse ;  /* 0x0000000338007220 */ /* 0x080fe20000400000 */
[-C--:B------:R-:W-:Y:S01]  /*6950*/  FMUL R5, R26, R3.reuse ;  /* 0x000000031a057220 */ /* 0x080fe20000400000 */
[-C--:B------:R-:W-:Y:S01]  /*6960*/  FMUL R4, R58, R3.reuse ;  /* 0x000000033a047220 */ /* 0x080fe20000400000 */
[-C--:B------:R-:W-:Y:S01]  /*6970*/  FMUL R7, R30, R3.reuse ;  /* 0x000000031e077220 */ /* 0x080fe20000400000 */
[-C--:B------:R-:W-:Y:S01]  /*6980*/  FMUL R6, R60, R3.reuse ;  /* 0x000000033c067220 */ /* 0x080fe20000400000 */
[-C--:B------:R-:W-:Y:S01]  /*6990*/  FMUL R9, R28, R3.reuse ;  /* 0x000000031c097220 */ /* 0x080fe20000400000 */
[-C--:B------:R-:W-:Y:S01]  /*69a0*/  FMUL R8, R62, R3.reuse ;  /* 0x000000033e087220 */ /* 0x080fe20000400000 */
[----:B------:R-:W-:Y:S01]  /*69b0*/  FMUL R3, R32, R3 ;  /* 0x0000000320037220 */ /* 0x000fe20000400000 */
[----:B------:R-:W-:-:S02]  /*69c0*/  IADD3 R10, R10, R24, R11 ;  /* 0x000000180a0a7210 */ /* 0x000fc40007ffe00b */
[----:B------:R-:W-:Y:S02]  /*69d0*/  F2FP.F16.F32.PACK_AB R12, R5, R0 ;  /* 0x00000000050c723e */ /* 0x000fe400000000ff */
[----:B------:R-:W-:Y:S02]  /*69e0*/  F2FP.F16.F32.PACK_AB R13, R7, R4 ;  /* 0x00000004070d723e */ /* 0x000fe400000000ff */
[----:B------:R-:W-:Y:S02]  /*69f0*/  F2FP.F16.F32.PACK_AB R14, R9, R6 ;  /* 0x00000006090e723e */ /* 0x000fe400000000ff */
[----:B------:R-:W-:Y:S02]  /*6a00*/  F2FP.F16.F32.PACK_AB R15, R3, R8 ;  /* 0x00000008030f723e */ /* 0x000fe400000000ff */
[----:B------:R-:W-:Y:S01]  /*6a10*/  LEA R10, R10, R25, 0x1 ;  /* 0x000000190a0a7211 */ /* 0x000fe200078e08ff */
[----:B------:R-:W-:Y:S06]  /*6a20*/  @P0 BRA `(.L_x_70) ;  /* 0x0000000000040947 */ /* 0x000fec0003800000 */
[----:B------:R-:W-:-:S04]  /*6a30*/  DEPBAR.LE SB0, 0x0 ;  /* 0x000080000000791a */ /* 0x000fc80000000000 */
.L_x_70:
[----:B------:R-:W-:Y:S05]  /*6a40*/  WARPSYNC.ALL ;  /* 0x0000000000007948 */ /* 0x000fea0003800000 */
[----:B------:R-:W-:Y:S06]  /*6a50*/  BAR.SYNC.DEFER_BLOCKING 0x1, 0x80 ;  /* 0x0042000000007b1d */ /* 0x000fec0000010000 */
[----:B------:R-:W-:Y:S01]  /*6a60*/  BSSY B0, `(.L_x_71) ;  /* 0x0000017000007945 */ /* 0x000fe20003800000 */
[----:B------:R1:W-:Y:S01]  /*6a70*/  STSM.16.M88.4 [R10+0x2f00], R12 ;  /* 0x002f000c0a007844 */ /* 0x0003e20000000200 */
[----:B------:R-:W-:Y:S01]  /*6a80*/  @!PT LDS RZ, [RZ] ;  /* 0x00000000fffff984 */ /* 0x000fe20000000800 */
[----:B------:R-:W-:Y:S01]  /*6a90*/  @!PT LDS RZ, [RZ] ;  /* 0x00000000fffff984 */ /* 0x000fe20000000800 */
[----:B------:R-:W-:Y:S01]  /*6aa0*/  @!PT LDS RZ, [RZ] ;  /* 0x00000000fffff984 */ /* 0x000fe20000000800 */
[----:B------:R-:W-:Y:S01]  /*6ab0*/  @!PT LDS RZ, [RZ] ;  /* 0x00000000fffff984 */ /* 0x000fe20000000800 */
[----:B------:R2:W-:Y:S06]  /*6ac0*/  MEMBAR.ALL.CTA ;  /* 0x0000000000007992 */ /* 0x0005ec0000008000 */
[----:B--2---:R-:W2:Y:S02]  /*6ad0*/  FENCE.VIEW.ASYNC.S ;  /* 0x00000000000073c6 */ /* 0x004ea40000000000 */
[----:B--2---:R-:W-:Y:S06]  /*6ae0*/  BAR.SYNC.DEFER_BLOCKING 0x1, 0x80 ;  /* 0x0042000000007b1d */ /* 0x004fec0000010000 */
[----:B------:R-:W-:Y:S05]  /*6af0*/  @P0 BRA `(.L_x_72) ;  /* 0x0000000000340947 */ /* 0x000fea0003800000 */
[----:B------:R-:W2:Y:S01]  /*6b00*/  LDC R3, c[0x0][0xa10] ;  /* 0x00028400ff037b82 */ /* 0x000ea20000000800 */
[----:B------:R-:W-:Y:S01]  /*6b10*/  IMAD.MOV R0, RZ, RZ, -R19 ;  /* 0x000000ffff007224 */ /* 0x000fe200078e0a13 */
[----:B------:R-:W-:Y:S01]  /*6b20*/  R2UR UR5, R18 ;  /* 0x00000000120572ca */ /* 0x000fe200000e0000 */
[----:B------:R-:W-:Y:S01]  /*6b30*/  UIADD3 UR6, UP0, UR36, 0x670, URZ ;  /* 0x0000067024067890 */ /* 0x000fe2000ff1e03f */
[----:B------:R-:W-:Y:S01]  /*6b40*/  R2UR UR40, R25 ;  /* 0x00000000192872ca */ /* 0x000fe200000e0000 */
[----:B------:R-:W-:Y:S01]  /*6b50*/  UMOV UR41, URZ ;  /* 0x0000003f00297c82 */ /* 0x000fe20008000000 */
[----:B------:R-:W-:Y:S01]  /*6b60*/  R2UR UR4, R0 ;  /* 0x00000000000472ca */ /* 0x000fe200000e0000 */
[----:B------:R-:W-:-:S10]  /*6b70*/  UIADD3.X UR7, URZ, UR37, URZ, UP0, !UPT ;  /* 0x000000253f077290 */ /* 0x000fd400087fe43f */
[----:B------:R-:W-:Y:S01]  /*6b80*/  UIADD3 UR40, UR40, 0x2f00, URZ ;  /* 0x00002f0028287890 */ /* 0x000fe2000fffe03f */
[----:B--2---:R-:W-:-:S13]  /*6b90*/  R2UR UR43, R3 ;  /* 0x00000000032b72ca */ /* 0x004fda00000e0000 */
[----:B------:R-:W-:-:S09]  /*6ba0*/  UIMAD UR43, UR43, UR4, UR5 ;  /* 0x000000042b2b72a4 */ /* 0x000fd2000f8e0205 */
[----:B------:R2:W-:Y:S02]  /*6bb0*/  UTMASTG.4D [UR40], [UR6] ;  /* 0x00000028060073b5 */ /* 0x0005e40008018000 */
[----:B--2---:R0:W-:Y:S02]  /*6bc0*/  UTMACMDFLUSH ;  /* 0x00000000000079b7 */ /* 0x0041e40000000000 */
.L_x_72:
[----:B------:R-:W-:Y:S05]  /*6bd0*/  BSYNC B0 ;  /* 0x0000000000007941 */ /* 0x000fea0003800000 */
.L_x_71:
[----:B------:R-:W-:Y:S01]  /*6be0*/  ULEA UR4, UR46, 0xfffffff8, 0x3 ;  /* 0xfffffff82e047891 */ /* 0x000fe2000f8e183f */
[----:B------:R-:W-:-:S04]  /*6bf0*/  DEPBAR.LE SB0, 0x0 ;  /* 0x000080000000791a */ /* 0x000fc80000000000 */
[----:B------:R-:W-:Y:S01]  /*6c00*/  ULOP3.LUT UR4, UR4, 0x8, URZ, 0xc0, !UPT ;  /* 0x0000000804047892 */ /* 0x000fe2000f8ec03f */
[----:B------:R-:W-:-:S03]  /*6c10*/  LOP3.LUT R64, R64, 0x1, RZ, 0x3c, !PT ;  /* 0x0000000140407812 */ /* 0x000fc600078e3cff */
[----:B------:R-:W-:-:S06]  /*6c20*/  ULOP3.LUT UR4, UR4, 0x18, URZ, 0x3c, !UPT ;  /* 0x0000001804047892 */ /* 0x000fcc000f8e3c3f */
[----:B------:R-:W-:Y:S01]  /*6c30*/  IMAD.U32 R0, RZ, RZ, UR4 ;  /* 0x00000004ff007e24 */ /* 0x000fe2000f8e00ff */
[----:B------:R-:W-:Y:S02]  /*6c40*/  ULDC UR4, c[0x0][0xc] ;  /* 0x0000030000047ab9 */ /* 0x000fe40000000800 */
[----:B------:R-:W-:Y:S01]  /*6c50*/  VIADD R17, R17, UR4 ;  /* 0x0000000411117c36 */ /* 0x000fe20008000000 */
[----:B------:R-:W-:Y:S01]  /*6c60*/  ULDC UR4, c[0x0][0xa00] ;  /* 0x0002800000047ab9 */ /* 0x000fe20000000800 */
[----:B------:R2:W-:Y:S03]  /*6c70*/  SYNCS.ARRIVE.TRANS64.A1T0 RZ, [R0+UR50+0x4a90], RZ ;  /* 0x004a90ff00ff79a7 */ /* 0x0005e60008100032 */
[----:B------:R-:W-:-:S13]  /*6c80*/  ISETP.GE.AND P0, PT, R17, UR4, PT ;  /* 0x0000000411007c0c */ /* 0x000fda000bf06270 */
[----:B--2---:R-:W-:Y:S05]  /*6c90*/  @!P0 BRA `(.L_x_73) ;  /* 0xffffffa000208947 */ /* 0x004fea000383ffff */
[----:B------:R-:W-:Y:S05]  /*6ca0*/  EXIT ;  /* 0x000000000000794d */ /* 0x000fea0003800000 */
.L_x_6:
[----:B------:R-:W-:-:S08]  /*6cb0*/  NOP ;  /* 0x0000000000007918 */ /* 0x000fd00000000000 */
[----:B------:R-:W2:-:S00]  /*6cc0*/  USETMAXREG.DEALLOC.CTAPOOL 0x18 ;  /* 0x00000018000079c8 */ /* 0x000e8000080e0500 */
[----:B------:R-:W-:-:S13]  /*6cd0*/  PLOP3.LUT P3, PT, PT, PT, UP0, 0x80, 0x0 ;  /* 0x000000000000781c */ /* 0x000fda0003f6f008 */
[----:B--2---:R-:W-:Y:S05]  /*6ce0*/  @!P3 BRA `(.L_x_74) ;  /* 0x00000008003cb947 */ /* 0x004fea0003800000 */
[----:B------:R-:W-:-:S13]  /*6cf0*/  PLOP3.LUT P2, PT, PT, PT, UP1, 0x80, 0x0 ;  /* 0x000000000000781c */ /* 0x000fda0003f4f018 */
[----:B-1----:R-:W-:Y:S05]  /*6d00*/  @P2 EXIT ;  /* 0x000000000000294d */ /* 0x002fea0003800000 */
[----:B------:R-:W-:Y:S02]  /*6d10*/  ULDC UR4, c[0x0][0xa00] ;  /* 0x0002800000047ab9 */ /* 0x000fe40000000800 */
[----:B------:R-:W-:-:S13]  /*6d20*/  ISETP.GE.AND P2, PT, R17, UR4, PT ;  /* 0x0000000411007c0c */ /* 0x000fda000bf46270 */
[----:B------:R-:W-:Y:S05]  /*6d30*/  @P2 EXIT ;  /* 0x000000000000294d */ /* 0x000fea0003800000 */
[----:B------:R-:W-:Y:S01]  /*6d40*/  LOP3.LUT P2, RZ, R2, 0x1f, RZ, 0xc0, !PT ;  /* 0x0000001f02ff7812 */ /* 0x000fe2000784c0ff */
[----:B------:R-:W-:Y:S01]  /*6d50*/  BSSY B0, `(.L_x_75) ;  /* 0x0000087000007945 */ /* 0x000fe20003800000 */
[----:B------:R-:W-:Y:S01]  /*6d60*/  IMAD.MOV.U32 R4, RZ, RZ, 0x1 ;  /* 0x00000001ff047424 */ /* 0x000fe200078e00ff */
[----:B------:R-:W-:Y:S01]  /*6d70*/  ULOP3.LUT UR6, UR48, 0x2, URZ, 0xfc, !UPT ;  /* 0x0000000230067892 */ /* 0x000fe2000f8efc3f */
[----:B------:R-:W-:Y:S01]  /*6d80*/  PLOP3.LUT P0, PT, P2, P0, PT, 0x2a, 0x0 ;  /* 0x000000000000781c */ /* 0x000fe20001700572 */
[----:B------:R-:W-:Y:S01]  /*6d90*/  IMAD.MOV.U32 R0, RZ, RZ, RZ ;  /* 0x000000ffff007224 */ /* 0x000fe200078e00ff */
[----:B------:R-:W-:Y:S01]  /*6da0*/  ULDC UR7, c[0x0][0xc] ;  /* 0x0000030000077ab9 */ /* 0x000fe20000000800 */
[----:B------:R-:W-:Y:S01]  /*6db0*/  IMAD.MOV.U32 R5, RZ, RZ, 0x1 ;  /* 0x00000001ff057424 */ /* 0x000fe200078e00ff */
[----:B------:R-:W-:Y:S01]  /*6dc0*/  ULDC.64 UR14, c[0x0][0x198] ;  /* 0x00006600000e7ab9 */ /* 0x000fe20000000a00 */
[----:B------:R-:W-:-:S08]  /*6dd0*/  ULDC UR18, c[0x0][0xa00] ;  /* 0x0002800000127ab9 */ /* 0x000fd00000000800 */
.L_x_90:
[----:B------:R-:W1:Y:S01]  /*6de0*/  LDC R6, c[0x0][0xa04] ;  /* 0x00028100ff067b82 */ /* 0x000e620000000800 */
[----:B------:R-:W-:Y:S01]  /*6df0*/  IMAD.MOV.U32 R7, RZ, RZ, R17 ;  /* 0x000000ffff077224 */ /* 0x000fe200078e0011 */
[----:B------:R-:W-:-:S06]  /*6e00*/  UMOV UR4, 0xffffffff ;  /* 0xffffffff00047882 */ /* 0x000fcc0000000000 */
[----:B------:R-:W2:Y:S08]  /*6e10*/  LDC R10, c[0x0][0xa10] ;  /* 0x00028400ff0a7b82 */ /* 0x000eb00000000800 */
[----:B------:R-:W3:Y:S01]  /*6e20*/  LDC R13, c[0x0][0xa1c] ;  /* 0x00028700ff0d7b82 */ /* 0x000ee20000000800 */
[----:B-1----:R-:W-:Y:S02]  /*6e30*/  ISETP.NE.AND P2, PT, R6, 0x1, PT ;  /* 0x000000010600780c */ /* 0x002fe40003f45270 */
[----:B--2---:R-:W-:-:S11]  /*6e40*/  ISETP.NE.AND P3, PT, R10, 0x1, PT ;  /* 0x000000010a00780c */ /* 0x004fd60003f65270 */
[----:B------:R-:W1:Y:S01]  /*6e50*/  @P2 LDC.64 R8, c[0x0][0xa08] ;  /* 0x00028200ff082b82 */ /* 0x000e620000000a00 */
[----:B---3--:R-:W-:-:S07]  /*6e60*/  ISETP.NE.AND P4, PT, R13, 0x1, PT ;  /* 0x000000010d00780c */ /* 0x008fce0003f85270 */
[----:B------:R-:W2:Y:S08]  /*6e70*/  @P3 LDC R12, c[0x0][0xa14] ;  /* 0x00028500ff0c3b82 */ /* 0x000eb00000000800 */
[----:B------:R-:W3:Y:S08]  /*6e80*/  @P3 LDC R11, c[0x0][0xa18] ;  /* 0x00028600ff0b3b82 */ /* 0x000ef00000000800 */
[----:B------:R-:W4:Y:S01]  /*6e90*/  @P4 LDC.64 R2, c[0x0][0xa20] ;  /* 0x00028800ff024b82 */ /* 0x000f220000000a00 */
[----:B-1----:R-:W-:-:S05]  /*6ea0*/  @P2 IMAD.HI.U32 R8, R17, R8, RZ ;  /* 0x0000000811082227 */ /* 0x002fca00078e00ff */
[----:B------:R-:W-:-:S05]  /*6eb0*/  @P2 SHF.R.U32.HI R7, RZ, R9, R8 ;  /* 0x00000009ff072219 */ /* 0x000fca0000011608 */
[----:B--2---:R-:W-:-:S04]  /*6ec0*/  @P3 IMAD.HI.U32 R8, R7, R12, RZ ;  /* 0x0000000c07083227 */ /* 0x004fc800078e00ff */
[----:B------:R-:W-:Y:S01]  /*6ed0*/  IMAD.MOV.U32 R9, RZ, RZ, R7 ;  /* 0x000000ffff097224 */ /* 0x000fe200078e0007 */
[----:B---3--:R-:W-:-:S05]  /*6ee0*/  @P3 SHF.R.U32.HI R9, RZ, R11, R8 ;  /* 0x0000000bff093219 */ /* 0x008fca0000011608 */
[----:B----4-:R-:W-:-:S04]  /*6ef0*/  @P4 IMAD.HI.U32 R8, R9, R2, RZ ;  /* 0x0000000209084227 */ /* 0x010fc800078e00ff */
[--C-:B------:R-:W-:Y:S01]  /*6f00*/  IMAD.MOV.U32 R2, RZ, RZ, R9.reuse ;  /* 0x000000ffff027224 */ /* 0x100fe200078e0009 */
[----:B------:R-:W-:Y:S01]  /*6f10*/  @P4 SHF.R.U32.HI R2, RZ, R3, R8 ;  /* 0x00000003ff024219 */ /* 0x000fe20000011608 */
[----:B------:R-:W-:-:S04]  /*6f20*/  IMAD.MOV R3, RZ, RZ, -R9 ;  /* 0x000000ffff037224 */ /* 0x000fc800078e0a09 */
[----:B------:R-:W-:Y:S02]  /*6f30*/  IMAD.MOV R2, RZ, RZ, -R2 ;  /* 0x000000ffff027224 */ /* 0x000fe400078e0a02 */
[----:B------:R-:W-:Y:S02]  /*6f40*/  IMAD R10, R10, R3, R7 ;  /* 0x000000030a0a7224 */ /* 0x000fe400078e0207 */
[----:B------:R-:W-:Y:S01]  /*6f50*/  IMAD R2, R13, R2, R9 ;  /* 0x000000020d027224 */ /* 0x000fe200078e0209 */
[----:B------:R-:W-:Y:S06]  /*6f60*/  BRA.DIV UR4, `(.L_x_76) ;  /* 0x0000001a04147947 */ /* 0x000fec000b800000 */
[----:B------:R-:W-:-:S13]  /*6f70*/  ELECT P6, URZ, PT ;  /* 0x00000000003f782f */ /* 0x000fda00038c0000 */
.L_x_128:
[----:B------:R-:W-:Y:S01]  /*6f80*/  IMAD.MOV R3, RZ, RZ, -R7 ;  /* 0x000000ffff037224 */ /* 0x000fe200078e0a07 */
[----:B------:R-:W-:Y:S03]  /*6f90*/  BSSY B1, `(.L_x_77) ;  /* 0x000002a000017945 */ /* 0x000fe60003800000 */
[----:B------:R-:W-:Y:S02]  /*6fa0*/  IMAD R3, R6, R3, R17 ;  /* 0x0000000306037224 */ /* 0x000fe400078e0211 */
[----:B------:R-:W-:-:S03]  /*6fb0*/  IMAD.MOV.U32 R6, RZ, RZ, RZ ;  /* 0x000000ffff067224 */ /* 0x000fc600078e00ff */
[----:B------:R-:W-:Y:S01]  /*6fc0*/  SHF.L.U32 R3, R3, 0x7, RZ ;  /* 0x0000000703037819 */ /* 0x000fe200000006ff */
[----:B------:R-:W-:Y:S06]  /*6fd0*/  @!P6 BRA `(.L_x_78) ;  /* 0x000000000094e947 */ /* 0x000fec0003800000 */
[----:B------:R-:W1:Y:S01]  /*6fe0*/  S2R R7, SR_CgaCtaId ;  /* 0x0000000000077919 */ /* 0x000e620000008800 */
[----:B------:R-:W-:-:S04]  /*6ff0*/  MOV R6, 0x400 ;  /* 0x0000040000067802 */ /* 0x000fc80000000f00 */
[----:B-1----:R-:W-:Y:S02]  /*7000*/  LEA R9, R7, R6, 0x18 ;  /* 0x0000000607097211 */ /* 0x002fe400078ec0ff */
[----:B------:R-:W-:-:S03]  /*7010*/  SHF.L.U32 R6, R5, 0x1f, RZ ;  /* 0x0000001f05067819 */ /* 0x000fc600000006ff */
[----:B------:R-:W-:-:S04]  /*7020*/  IMAD R7, R0, 0x8, R9 ;  /* 0x0000000800077824 */ /* 0x000fc800078e0209 */
[----:B------:R-:W1:Y:S02]  /*7030*/  SYNCS.PHASECHK.TRANS64.TRYWAIT P2, [R7+URZ+0x4a60], R6 ;  /* 0x004a6006070075a7 */ /* 0x000e64000804017f */
[----:B-1----:R-:W-:Y:S05]  /*7040*/  @!P2 BRA `(.L_x_79) ;  /* 0x0000001400fca947 */ /* 0x002fea0003800000 */
.L_x_129:
[----:B------:R-:W-:Y:S01]  /*7050*/  UPRMT UR4, UR6, 0x9910, URZ ;  /* 0x0000991006047896 */ /* 0x000fe2000800003f */
[----:B-1----:R-:W-:-:S03]  /*7060*/  @P1 IMAD.MOV.U32 R6, RZ, RZ, 0x800 ;  /* 0x00000800ff061424 */ /* 0x002fc600078e00ff */
[----:B------:R-:W-:Y:S01]  /*7070*/  UISETP.NE.AND UP0, UPT, UR4, 0x2, UPT ;  /* 0x000000020400788c */ /* 0x000fe2000bf05270 */
[----:B------:R1:W-:Y:S05]  /*7080*/  @P1 SYNCS.ARRIVE.TRANS64 RZ, [R7+URZ+0x4a50], R6 ;  /* 0x004a500607ff19a7 */ /* 0x0003ea000800003f */
[----:B------:R-:W-:-:S13]  /*7090*/  PLOP3.LUT P2, PT, PT, PT, UP0, 0x80, 0x0 ;  /* 0x000000000000781c */ /* 0x000fda0003f4f008 */
[----:B-1----:R-:W-:Y:S05]  /*70a0*/  @P2 BRA `(.L_x_80) ;  /* 0x0000000000042947 */ /* 0x002fea0003800000 */
[----:B------:R-:W-:Y:S01]  /*70b0*/  BPT.TRAP 0x1 ;  /* 0x000000040000795c */ /* 0x000fe20000300000 */
.L_x_80:
[----:B------:R-:W-:Y:S05]  /*70c0*/  @P0 BRA `(.L_x_81) ;  /* 0x0000000000040947 */ /* 0x000fea0003800000 */
[----:B------:R-:W-:Y:S01]  /*70d0*/  BPT.TRAP 0x1 ;  /* 0x000000040000795c */ /* 0x000fe20000300000 */
.L_x_81:
[----:B------:R-:W-:Y:S01]  /*70e0*/  R2UR UR4, R9 ;  /* 0x00000000090472ca */ /* 0x000fe200000e0000 */
[----:B------:R-:W-:Y:S01]  /*70f0*/  UIADD3 UR16, UP0, UR14, 0xf0, URZ ;  /* 0x000000f00e107890 */ /* 0x000fe2000ff1e03f */
[----:B------:R-:W-:Y:S01]  /*7100*/  R2UR UR9, R7 ;  /* 0x00000000070972ca */ /* 0x000fe200000e0000 */
[----:B------:R-:W-:Y:S01]  /*7110*/  UMOV UR5, 0x10000000 ;  /* 0x1000000000057882 */ /* 0x000fe20000000000 */
[----:B------:R-:W-:Y:S01]  /*7120*/  R2UR UR8, R0 ;  /* 0x00000000000872ca */ /* 0x000fe200000e0000 */
[----:B------:R-:W-:Y:S01]  /*7130*/  UIADD3.X UR17, URZ, UR15, URZ, UP0, !UPT ;  /* 0x0000000f3f117290 */ /* 0x000fe200087fe43f */
[----:B------:R-:W-:Y:S01]  /*7140*/  R2UR UR11, R3 ;  /* 0x00000000030b72ca */ /* 0x000fe200000e0000 */
[----:B------:R-:W-:Y:S01]  /*7150*/  UMOV UR10, URZ ;  /* 0x0000003f000a7c82 */ /* 0x000fe20008000000 */
[----:B------:R-:W-:Y:S01]  /*7160*/  R2UR UR12, R10 ;  /* 0x000000000a0c72ca */ /* 0x000fe200000e0000 */
[----:B------:R-:W-:Y:S01]  /*7170*/  VIADD R0, R0, 0x1 ;  /* 0x0000000100007836 */ /* 0x000fe20000000000 */
[----:B------:R-:W-:-:S04]  /*7180*/  R2UR UR13, R2 ;  /* 0x00000000020d72ca */ /* 0x000fc800000e0000 */
[C---:B------:R-:W-:Y:S01]  /*7190*/  ISETP.NE.AND P2, PT, R0.reuse, 0x2, PT ;  /* 0x000000020000780c */ /* 0x040fe20003f45270 */
[----:B------:R-:W-:Y:S02]  /*71a0*/  UIADD3 UR9, UR9, 0x4a50, URZ ;  /* 0x00004a5009097890 */ /* 0x000fe4000fffe03f */
[----:B------:R-:W-:Y:S01]  /*71b0*/  ULEA UR8, UR8, UR4, 0xb ;  /* 0x0000000408087291 */ /* 0x000fe2000f8e583f */
[----:B------:R-:W-:Y:S02]  /*71c0*/  SEL R6, RZ, 0x1, P2 ;  /* 0x00000001ff067807 */ /* 0x000fe40001000000 */
[----:B------:R-:W-:Y:S01]  /*71d0*/  UMOV UR4, 0x0 ;  /* 0x0000000000047882 */ /* 0x000fe20000000000 */
[----:B------:R-:W-:Y:S02]  /*71e0*/  SEL R0, R0, RZ, P2 ;  /* 0x000000ff00007207 */ /* 0x000fe40001000000 */
[----:B------:R-:W-:Y:S01]  /*71f0*/  LOP3.LUT R5, R5, R6, RZ, 0x3c, !PT ;  /* 0x0000000605057212 */ /* 0x000fe200078e3cff */
[----:B------:R-:W-:-:S02]  /*7200*/  IMAD.MOV.U32 R6, RZ, RZ, 0x40 ;  /* 0x00000040ff067424 */ /* 0x000fc400078e00ff */
[----:B------:R1:W-:Y:S02]  /*7210*/  UTMALDG.4D [UR8], [UR16], desc[UR4] ;  /* 0x00000408100075b4 */ /* 0x0003e40008019000 */
[----:B-1----:R-:W-:-:S03]  /*7220*/  NOP ;  /* 0x0000000000007918 */ /* 0x002fc60000000000 */
.L_x_78:
[----:B------:R-:W-:Y:S05]  /*7230*/  BSYNC B1 ;  /* 0x0000000000017941 */ /* 0x000fea0003800000 */
.L_x_77:
[----:B------:R-:W-:Y:S01]  /*7240*/  LOP3.LUT P2, RZ, R4, 0xff, RZ, 0xc0, !PT ;  /* 0x000000ff04ff7812 */ /* 0x000fe2000784c0ff */
[----:B------:R-:W-:-:S12]  /*7250*/  BSSY B1, `(.L_x_82) ;  /* 0x0000009000017945 */ /* 0x000fd80003800000 */
[----:B------:R-:W-:Y:S05]  /*7260*/  @!P2 BRA `(.L_x_83) ;  /* 0x00000000001ca947 */ /* 0x000fea0003800000 */
[----:B------:R-:W1:Y:S01]  /*7270*/  S2R R7, SR_CgaCtaId ;  /* 0x0000000000077919 */ /* 0x000e620000008800 */
[----:B------:R-:W-:-:S04]  /*7280*/  MOV R4, 0x400 ;  /* 0x0000040000047802 */ /* 0x000fc80000000f00 */
[----:B-1----:R-:W-:Y:S02]  /*7290*/  LEA R7, R7, R4, 0x18 ;  /* 0x0000000407077211 */ /* 0x002fe400078ec0ff */
[----:B------:R-:W-:Y:S02]  /*72a0*/  SHF.L.U32 R4, RZ, 0x1f, RZ ;  /* 0x0000001fff047819 */ /* 0x000fe400000006ff */
[----:B------:R1:W-:Y:S02]  /*72b0*/  SYNCS.ARRIVE.TRANS64.A1T0 RZ, [R7+URZ+0x4ab0], RZ ;  /* 0x004ab0ff07ff79a7 */ /* 0x0003e4000810003f */
[----:B------:R-:W2:Y:S02]  /*72c0*/  SYNCS.PHASECHK.TRANS64.TRYWAIT P2, [R7+URZ+0x4ab0], R4 ;  /* 0x004ab004070075a7 */ /* 0x000ea4000804017f */
[----:B-12---:R-:W-:Y:S05]  /*72d0*/  @!P2 BRA `(.L_x_84) ;  /* 0x00000014006ca947 */ /* 0x006fea0003800000 */
.L_x_83:
[----:B------:R-:W-:Y:S05]  /*72e0*/  BSYNC B1 ;  /* 0x0000000000017941 */ /* 0x000fea0003800000 */
.L_x_82:
[----:B------:R-:W-:Y:S04]  /*72f0*/  BSSY B1, `(.L_x_85) ;  /* 0x0000028000017945 */ /* 0x000fe80003800000 */
[----:B------:R-:W-:Y:S05]  /*7300*/  @!P6 BRA `(.L_x_86) ;  /* 0x000000000098e947 */ /* 0x000fea0003800000 */
[----:B-1----:R-:W1:Y:S01]  /*7310*/  S2R R7, SR_CgaCtaId ;  /* 0x0000000000077919 */ /* 0x002e620000008800 */
[----:B------:R-:W-:Y:S02]  /*7320*/  MOV R4, 0x400 ;  /* 0x0000040000047802 */ /* 0x000fe40000000f00 */
[----:B------:R-:W-:Y:S02]  /*7330*/  SHF.L.U32 R9, R5, 0x1f, RZ ;  /* 0x0000001f05097819 */ /* 0x000fe400000006ff */
[----:B-1----:R-:W-:-:S05]  /*7340*/  LEA R7, R7, R4, 0x18 ;  /* 0x0000000407077211 */ /* 0x002fca00078ec0ff */
[----:B------:R-:W-:-:S04]  /*7350*/  IMAD R4, R0, 0x8, R7 ;  /* 0x0000000800047824 */ /* 0x000fc800078e0207 */
[----:B------:R-:W1:Y:S02]  /*7360*/  SYNCS.PHASECHK.TRANS64.TRYWAIT P2, [R4+URZ+0x4a60], R9 ;  /* 0x004a6009040075a7 */ /* 0x000e64000804017f */
[----:B-1----:R-:W-:Y:S05]  /*7370*/  @!P2 BRA `(.L_x_87) ;  /* 0x000000140058a947 */ /* 0x002fea0003800000 */
.L_x_130:
[----:B------:R-:W-:Y:S01]  /*7380*/  UPRMT UR4, UR6, 0x9910, URZ ;  /* 0x0000991006047896 */ /* 0x000fe2000800003f */
[----:B-1----:R-:W-:-:S03]  /*7390*/  @P1 IMAD.MOV.U32 R9, RZ, RZ, 0x800 ;  /* 0x00000800ff091424 */ /* 0x002fc600078e00ff */
[----:B------:R-:W-:Y:S01]  /*73a0*/  UISETP.NE.AND UP0, UPT, UR4, 0x2, UPT ;  /* 0x000000020400788c */ /* 0x000fe2000bf05270 */
[----:B------:R1:W-:Y:S05]  /*73b0*/  @P1 SYNCS.ARRIVE.TRANS64 RZ, [R4+URZ+0x4a50], R9 ;  /* 0x004a500904ff19a7 */ /* 0x0003ea000800003f */
[----:B------:R-:W-:-:S13]  /*73c0*/  PLOP3.LUT P2, PT, PT, PT, UP0, 0x80, 0x0 ;  /* 0x000000000000781c */ /* 0x000fda0003f4f008 */
[----:B-1----:R-:W-:Y:S05]  /*73d0*/  @P2 BRA `(.L_x_88) ;  /* 0x0000000000042947 */ /* 0x002fea0003800000 */
[----:B------:R-:W-:Y:S01]  /*73e0*/  BPT.TRAP 0x1 ;  /* 0x000000040000795c */ /* 0x000fe20000300000 */
.L_x_88:
[----:B------:R-:W-:Y:S05]  /*73f0*/  @P0 BRA `(.L_x_89) ;  /* 0x0000000000040947 */ /* 0x000fea0003800000 */
[----:B------:R-:W-:Y:S01]  /*7400*/  BPT.TRAP 0x1 ;  /* 0x000000040000795c */ /* 0x000fe20000300000 */
.L_x_89:
[----:B------:R-:W-:Y:S01]  /*7410*/  R2UR UR4, R7 ;  /* 0x00000000070472ca */ /* 0x000fe200000e0000 */
[----:B------:R-:W-:Y:S01]  /*7420*/  UIADD3 UR16, UP0, UR14, 0xf0, URZ ;  /* 0x000000f00e107890 */ /* 0x000fe2000ff1e03f */
[----:B------:R-:W-:Y:S01]  /*7430*/  R2UR UR11, R3 ;  /* 0x00000000030b72ca */ /* 0x000fe200000e0000 */
[----:B------:R-:W-:Y:S01]  /*7440*/  UMOV UR10, URZ ;  /* 0x0000003f000a7c82 */ /* 0x000fe20008000000 */
[----:B------:R-:W-:Y:S01]  /*7450*/  R2UR UR5, R6 ;  /* 0x00000000060572ca */ /* 0x000fe200000e0000 */
[----:B------:R-:W-:Y:S01]  /*7460*/  UIADD3.X UR17, URZ, UR15, URZ, UP0, !UPT ;  /* 0x0000000f3f117290 */ /* 0x000fe200087fe43f */
[----:B------:R-:W-:Y:S02]  /*7470*/  R2UR UR9, R4 ;  /* 0x00000000040972ca */ /* 0x000fe400000e0000 */
[C---:B------:R-:W-:Y:S01]  /*7480*/  R2UR UR8, R0.reuse ;  /* 0x00000000000872ca */ /* 0x040fe200000e0000 */
[----:B------:R-:W-:Y:S01]  /*7490*/  VIADD R0, R0, 0x1 ;  /* 0x0000000100007836 */ /* 0x000fe20000000000 */
[----:B------:R-:W-:-:S02]  /*74a0*/  R2UR UR12, R10 ;  /* 0x000000000a0c72ca */ /* 0x000fc400000e0000 */
[----:B------:R-:W-:Y:S02]  /*74b0*/  R2UR UR13, R2 ;  /* 0x00000000020d72ca */ /* 0x000fe400000e0000 */
[----:B------:R-:W-:-:S03]  /*74c0*/  ISETP.NE.AND P2, PT, R0, 0x2, PT ;  /* 0x000000020000780c */ /* 0x000fc60003f45270 */
[----:B------:R-:W-:Y:S01]  /*74d0*/  UIADD3 UR11, UR11, UR5, URZ ;  /* 0x000000050b0b7290 */ /* 0x000fe2000fffe03f */
[----:B------:R-:W-:Y:S01]  /*74e0*/  SEL R2, RZ, 0x1, P2 ;  /* 0x00000001ff027807 */ /* 0x000fe20001000000 */
[----:B------:R-:W-:Y:S01]  /*74f0*/  UIADD3 UR9, UR9, 0x4a50, URZ ;  /* 0x00004a5009097890 */ /* 0x000fe2000fffe03f */
[----:B------:R-:W-:Y:S01]  /*7500*/  SEL R0, R0, RZ, P2 ;  /* 0x000000ff00007207 */ /* 0x000fe20001000000 */
[----:B------:R-:W-:Y:S01]  /*7510*/  ULEA UR8, UR8, UR4, 0xb ;  /* 0x0000000408087291 */ /* 0x000fe2000f8e583f */
[----:B------:R-:W-:Y:S01]  /*7520*/  LOP3.LUT R5, R5, R2, RZ, 0x3c, !PT ;  /* 0x0000000205057212 */ /* 0x000fe200078e3cff */
[----:B------:R-:W-:Y:S01]  /*7530*/  UMOV UR5, 0x10000000 ;  /* 0x1000000000057882 */ /* 0x000fe20000000000 */
[----:B------:R-:W-:-:S06]  /*7540*/  UMOV UR4, 0x0 ;  /* 0x0000000000047882 */ /* 0x000fcc0000000000 */
[----:B------:R2:W-:Y:S02]  /*7550*/  UTMALDG.4D [UR8], [UR16], desc[UR4] ;  /* 0x00000408100075b4 */ /* 0x0005e40008019000 */
[----:B--2---:R-:W-:Y:S01]  /*7560*/  NOP ;  /* 0x0000000000007918 */ /* 0x004fe20000000000 */
.L_x_86:
[----:B------:R-:W-:Y:S05]  /*7570*/  BSYNC B1 ;  /* 0x0000000000017941 */ /* 0x000fea0003800000 */
.L_x_85:
[----:B------:R-:W-:Y:S01]  /*7580*/  VIADD R17, R17, UR7 ;  /* 0x0000000711117c36 */ /* 0x000fe20008000000 */
[----:B-1----:R-:W-:-:S04]  /*7590*/  PRMT R4, RZ, 0x7610, R4 ;  /* 0x00007610ff047816 */ /* 0x002fc80000000004 */
[----:B------:R-:W-:-:S13]  /*75a0*/  ISETP.GE.AND P2, PT, R17, UR18, PT ;  /* 0x0000001211007c0c */ /* 0x000fda000bf46270 */
[----:B------:R-:W-:Y:S05]  /*75b0*/  @!P2 BRA `(.L_x_90) ;  /* 0xfffffff80008a947 */ /* 0x000fea000383ffff */
[----:B------:R-:W-:Y:S05]  /*75c0*/  BSYNC B0 ;  /* 0x0000000000007941 */ /* 0x000fea0003800000 */
.L_x_75:
[----:B------:R-:W-:Y:S05]  /*75d0*/  EXIT ;  /* 0x000000000000794d */ /* 0x000fea0003800000 */
.L_x_74:
[----:B-1----:R-:W-:Y:S02]  /*75e0*/  ULDC UR4, c[0x0][0xa00] ;  /* 0x0002800000047ab9 */ /* 0x002fe40000000800 */
        /* <DEDUP_REMOVED lines=8> */
[----:B------:R-:W-:Y:S01]  /*7670*/  ULDC.64 UR6, c[0x0][0x198] ;  /* 0x0000660000067ab9 */ /* 0x000fe20000000a00 */
[----:B------:R-:W-:Y:S01]  /*7680*/  IMAD.MOV.U32 R0, RZ, RZ, 0x1 ;  /* 0x00000001ff007424 */ /* 0x000fe200078e00ff */
[----:B------:R-:W-:-:S09]  /*7690*/  ULDC UR14, c[0x0][0xc] ;  /* 0x00000300000e7ab9 */ /* 0x000fd20000000800 */
.L_x_118:
[----:B------:R-:W1:Y:S01]  /*76a0*/  LDC R2, c[0x0][0xa04] ;  /* 0x00028100ff027b82 */ /* 0x000e620000000800 */
[----:B------:R-:W-:-:S07]  /*76b0*/  UMOV UR4, 0xffffffff ;  /* 0xffffffff00047882 */ /* 0x000fce0000000000 */
        /* <DEDUP_REMOVED lines=9> */
[----:B-1----:R-:W-:Y:S01]  /*7750*/  @P3 IMAD.HI.U32 R10, R17, R6, RZ ;  /* 0x00000006110a3227 */ /* 0x002fe200078e00ff */
[----:B------:R-:W-:-:S04]  /*7760*/  MOV R6, R17 ;  /* 0x0000001100067202 */ /* 0x000fc80000000f00 */
[----:B------:R-:W-:-:S05]  /*7770*/  @P3 SHF.R.U32.HI R6, RZ, R7, R10 ;  /* 0x00000007ff063219 */ /* 0x000fca000001160a */
[----:B--2---:R-:W-:-:S04]  /*7780*/  @P4 IMAD.HI.U32 R9, R6, R9, RZ ;  /* 0x0000000906094227 */ /* 0x004fc800078e00ff */
[----:B------:R-:W-:Y:S01]  /*7790*/  IMAD.MOV.U32 R7, RZ, RZ, R6 ;  /* 0x000000ffff077224 */ /* 0x000fe200078e0006 */
[----:B---3--:R-:W-:-:S05]  /*77a0*/  @P4 SHF.R.U32.HI R7, RZ, R12, R9 ;  /* 0x0000000cff074219 */ /* 0x008fca0000011609 */
[----:B------:R-:W-:Y:S02]  /*77b0*/  IMAD.MOV.U32 R9, RZ, RZ, R7 ;  /* 0x000000ffff097224 */ /* 0x000fe400078e0007 */
[----:B----4-:R-:W-:-:S05]  /*77c0*/  @P5 IMAD.HI.U32 R2, R7, R2, RZ ;  /* 0x0000000207025227 */ /* 0x010fca00078e00ff */
[----:B------:R-:W-:Y:S01]  /*77d0*/  @P5 SHF.R.U32.HI R9, RZ, R3, R2 ;  /* 0x00000003ff095219 */ /* 0x000fe20000011602 */
[----:B------:R-:W-:-:S04]  /*77e0*/  IMAD.MOV R3, RZ, RZ, -R7 ;  /* 0x000000ffff037224 */ /* 0x000fc800078e0a07 */
[----:B------:R-:W-:Y:S02]  /*77f0*/  IMAD R2, R11, R3, R6 ;  /* 0x000000030b027224 */ /* 0x000fe400078e0206 */
[----:B------:R-:W-:-:S04]  /*7800*/  IMAD.MOV R3, RZ, RZ, -R9 ;  /* 0x000000ffff037224 */ /* 0x000fc800078e0a09 */
[----:B------:R-:W-:Y:S01]  /*7810*/  IMAD R3, R8, R3, R7 ;  /* 0x0000000308037224 */ /* 0x000fe200078e0207 */
[----:B------:R-:W-:Y:S06]  /*7820*/  BRA.DIV UR4, `(.L_x_92) ;  /* 0x0000001204407947 */ /* 0x000fec000b800000 */
[----:B------:R-:W-:-:S13]  /*7830*/  ELECT P6, URZ, PT ;  /* 0x00000000003f782f */ /* 0x000fda00038c0000 */
.L_x_133:
[----:B------:R-:W1:Y:S01]  /*7840*/  LDC R6, c[0x0][0x28c] ;  /* 0x0000a300ff067b82 */ /* 0x000e620000000800 */
[----:B------:R-:W-:Y:S01]  /*7850*/  BSSY B1, `(.L_x_93) ;  /* 0x0000027000017945 */ /* 0x000fe20003800000 */
[----:B-1----:R-:W-:-:S13]  /*7860*/  ISETP.GT.AND P3, PT, R6, RZ, P6 ;  /* 0x000000ff0600720c */ /* 0x002fda0003764270 */
[----:B------:R-:W-:Y:S05]  /*7870*/  @!P3 BRA `(.L_x_94) ;  /* 0x000000000090b947 */ /* 0x000fea0003800000 */
[----:B------:R-:W1:Y:S01]  /*7880*/  S2R R8, SR_CgaCtaId ;  /* 0x0000000000087919 */ /* 0x000e620000008800 */
[----:B------:R-:W-:-:S04]  /*7890*/  MOV R7, 0x400 ;  /* 0x0000040000077802 */ /* 0x000fc80000000f00 */
[----:B-1----:R-:W-:Y:S02]  /*78a0*/  LEA R10, R8, R7, 0x18 ;  /* 0x00000007080a7211 */ /* 0x002fe400078ec0ff */
[----:B------:R-:W-:-:S03]  /*78b0*/  SHF.L.U32 R7, R0, 0x1f, RZ ;  /* 0x0000001f00077819 */ /* 0x000fc600000006ff */
[----:B------:R-:W-:-:S04]  /*78c0*/  IMAD R8, R5, 0x8, R10 ;  /* 0x0000000805087824 */ /* 0x000fc800078e020a */
[----:B------:R-:W1:Y:S02]  /*78d0*/  SYNCS.PHASECHK.TRANS64.TRYWAIT P4, [R8+URZ+0x4a28], R7 ;  /* 0x004a2807080075a7 */ /* 0x000e64000808017f */
[----:B-1----:R-:W-:Y:S05]  /*78e0*/  @!P4 BRA `(.L_x_95) ;  /* 0x000000100030c947 */ /* 0x002fea0003800000 */
.L_x_134:
[----:B------:R-:W-:Y:S01]  /*78f0*/  UPRMT UR4, UR5, 0x9910, URZ ;  /* 0x0000991005047896 */ /* 0x000fe2000800003f */
[----:B-1----:R-:W-:-:S03]  /*7900*/  @P2 IMAD.MOV.U32 R7, RZ, RZ, 0x800 ;  /* 0x00000800ff072424 */ /* 0x002fc600078e00ff */
[----:B------:R-:W-:Y:S01]  /*7910*/  UISETP.NE.AND UP0, UPT, UR4, 0x2, UPT ;  /* 0x000000020400788c */ /* 0x000fe2000bf05270 */
[----:B------:R1:W-:Y:S05]  /*7920*/  @P2 SYNCS.ARRIVE.TRANS64 RZ, [R8+URZ+0x4a00], R7 ;  /* 0x004a000708ff29a7 */ /* 0x0003ea000800003f */
[----:B------:R-:W-:-:S13]  /*7930*/  PLOP3.LUT P4, PT, PT, PT, UP0, 0x80, 0x0 ;  /* 0x000000000000781c */ /* 0x000fda0003f8f008 */
[----:B-1----:R-:W-:Y:S05]  /*7940*/  @P4 BRA `(.L_x_96) ;  /* 0x0000000000044947 */ /* 0x002fea0003800000 */
[----:B------:R-:W-:Y:S01]  /*7950*/  BPT.TRAP 0x1 ;  /* 0x000000040000795c */ /* 0x000fe20000300000 */
.L_x_96:
[----:B------:R-:W-:Y:S05]  /*7960*/  @P0 BRA `(.L_x_97) ;  /* 0x0000000000040947 */ /* 0x000fea0003800000 */
[----:B------:R-:W-:Y:S01]  /*7970*/  BPT.TRAP 0x1 ;  /* 0x000000040000795c */ /* 0x000fe20000300000 */
.L_x_97:
[----:B------:R-:W-:Y:S01]  /*7980*/  IMAD R10, R5, 0x800, R10 ;  /* 0x00000800050a7824 */ /* 0x000fe200078e020a */
[----:B------:R-:W-:Y:S01]  /*7990*/  R2UR UR9, R8 ;  /* 0x00000000080972ca */ /* 0x000fe200000e0000 */
[----:B------:R-:W-:Y:S01]  /*79a0*/  UIADD3 UR16, UP0, UR6, 0x1f0, URZ ;  /* 0x000001f006107890 */ /* 0x000fe2000ff1e03f */
[----:B------:R-:W-:Y:S01]  /*79b0*/  R2UR UR12, R2 ;  /* 0x00000000020c72ca */ /* 0x000fe200000e0000 */
[----:B------:R-:W-:Y:S01]  /*79c0*/  UMOV UR18, 0x0 ;  /* 0x0000000000127882 */ /* 0x000fe20000000000 */
[----:B------:R-:W-:Y:S01]  /*79d0*/  R2UR UR8, R10 ;  /* 0x000000000a0872ca */ /* 0x000fe200000e0000 */
[----:B------:R-:W-:Y:S01]  /*79e0*/  UIADD3.X UR17, URZ, UR7, URZ, UP0, !UPT ;  /* 0x000000073f117290 */ /* 0x000fe200087fe43f */
[----:B------:R-:W-:Y:S01]  /*79f0*/  R2UR UR13, R3 ;  /* 0x00000000030d72ca */ /* 0x000fe200000e0000 */
[----:B------:R-:W-:Y:S01]  /*7a00*/  UMOV UR19, 0x10000000 ;  /* 0x1000000000137882 */ /* 0x000fe20000000000 */
[----:B------:R-:W-:Y:S01]  /*7a10*/  UMOV UR10, URZ ;  /* 0x0000003f000a7c82 */ /* 0x000fe20008000000 */
[----:B------:R-:W-:Y:S01]  /*7a20*/  UMOV UR11, URZ ;  /* 0x0000003f000b7c82 */ /* 0x000fe20008000000 */
[----:B------:R-:W-:-:S03]  /*7a30*/  VIADD R5, R5, 0x1 ;  /* 0x0000000105057836 */ /* 0x000fc60000000000 */
[----:B------:R-:W-:Y:S02]  /*7a40*/  UIADD3 UR9, UR9, 0x4a00, URZ ;  /* 0x00004a0009097890 */ /* 0x000fe4000fffe03f */
[C---:B------:R-:W-:Y:S02]  /*7a50*/  ISETP.NE.AND P4, PT, R5.reuse, 0x5, PT ;  /* 0x000000050500780c */ /* 0x040fe40003f85270 */
[----:B------:R-:W-:Y:S02]  /*7a60*/  UIADD3 UR8, UR8, 0x1000, URZ ;  /* 0x0000100008087890 */ /* 0x000fe4000fffe03f */
[----:B------:R-:W-:Y:S02]  /*7a70*/  SEL R7, RZ, 0x1, P4 ;  /* 0x00000001ff077807 */ /* 0x000fe40002000000 */
[----:B------:R-:W-:Y:S02]  /*7a80*/  SEL R5, R5, RZ, P4 ;  /* 0x000000ff05057207 */ /* 0x000fe40002000000 */
[----:B------:R-:W-:-:S03]  /*7a90*/  LOP3.LUT R0, R0, R7, RZ, 0x3c, !PT ;  /* 0x0000000700007212 */ /* 0x000fc600078e3cff */
[----:B------:R1:W-:Y:S02]  /*7aa0*/  UTMALDG.4D [UR8], [UR16], desc[UR18] ;  /* 0x00001208100075b4 */ /* 0x0003e40008019000 */
[----:B-1----:R-:W-:Y:S02]  /*7ab0*/  NOP ;  /* 0x0000000000007918 */ /* 0x002fe40000000000 */
.L_x_94:
[----:B------:R-:W-:Y:S05]  /*7ac0*/  BSYNC B1 ;  /* 0x0000000000017941 */ /* 0x000fea0003800000 */
.L_x_93:
        /* <DEDUP_REMOVED lines=10> */
.L_x_99:
[----:B------:R-:W-:Y:S05]  /*7b70*/  BSYNC B1 ;  /* 0x0000000000017941 */ /* 0x000fea0003800000 */
.L_x_98:
[----:B------:R-:W-:Y:S01]  /*7b80*/  BSSY B1, `(.L_x_101) ;  /* 0x0000028000017945 */ /* 0x000fe20003800000 */
[----:B------:R-:W-:-:S03]  /*7b90*/  IMAD.MOV.U32 R9, RZ, RZ, RZ ;  /* 0x000000ffff097224 */ /* 0x000fc600078e00ff */
        /* <DEDUP_REMOVED lines=8> */
.L_x_135:
[----:B------:R-:W-:Y:S01]  /*7c20*/  UPRMT UR4, UR5, 0x9910, URZ ;  /* 0x0000991005047896 */ /* 0x000fe2000800003f */
[----:B-1----:R-:W-:-:S03]  /*7c30*/  @P2 IMAD.MOV.U32 R8, RZ, RZ, 0x800 ;  /* 0x00000800ff082424 */ /* 0x002fc600078e00ff */
[----:B------:R-:W-:Y:S01]  /*7c40*/  UISETP.NE.AND UP0, UPT, UR4, 0x2, UPT ;  /* 0x000000020400788c */ /* 0x000fe2000bf05270 */
[----:B------:R1:W-:Y:S05]  /*7c50*/  @P2 SYNCS.ARRIVE.TRANS64 RZ, [R7+URZ+0x4a00], R8 ;  /* 0x004a000807ff29a7 */ /* 0x0003ea000800003f */
[----:B------:R-:W-:-:S13]  /*7c60*/  PLOP3.LUT P3, PT, PT, PT, UP0, 0x80, 0x0 ;  /* 0x000000000000781c */ /* 0x000fda0003f6f008 */
[----:B-1----:R-:W-:Y:S05]  /*7c70*/  @P3 BRA `(.L_x_104) ;  /* 0x0000000000043947 */ /* 0x002fea0003800000 */
[----:B------:R-:W-:Y:S01]  /*7c80*/  BPT.TRAP 0x1 ;  /* 0x000000040000795c */ /* 0x000fe20000300000 */
.L_x_104:
[----:B------:R-:W-:Y:S05]  /*7c90*/  @P0 BRA `(.L_x_105) ;  /* 0x0000000000040947 */ /* 0x000fea0003800000 */
[----:B------:R-:W-:Y:S01]  /*7ca0*/  BPT.TRAP 0x1 ;  /* 0x000000040000795c */ /* 0x000fe20000300000 */
.L_x_105:
        /* <DEDUP_REMOVED lines=11> */
[----:B------:R-:W-:Y:S01]  /*7d60*/  IADD3 R5, R5, 0x1, RZ ;  /* 0x0000000105057810 */ /* 0x000fe20007ffe0ff */
[----:B------:R-:W-:-:S02]  /*7d70*/  IMAD.MOV.U32 R9, RZ, RZ, 0x1 ;  /* 0x00000001ff097424 */ /* 0x000fc400078e00ff */
[----:B------:R-:W-:Y:S01]  /*7d80*/  UIADD3 UR9, UR9, 0x4a00, URZ ;  /* 0x00004a0009097890 */ /* 0x000fe2000fffe03f */
[----:B------:R-:W-:-:S03]  /*7d90*/  ISETP.NE.AND P3, PT, R5, 0x5, PT ;  /* 0x000000050500780c */ /* 0x000fc60003f65270 */
[----:B------:R-:W-:Y:S01]  /*7da0*/  UIADD3 UR8, UR8, 0x1000, URZ ;  /* 0x0000100008087890 */ /* 0x000fe2000fffe03f */
[----:B------:R-:W-:Y:S02]  /*7db0*/  SEL R7, RZ, 0x1, P3 ;  /* 0x00000001ff077807 */ /* 0x000fe40001800000 */
[----:B------:R-:W-:Y:S02]  /*7dc0*/  SEL R5, R5, RZ, P3 ;  /* 0x000000ff05057207 */ /* 0x000fe40001800000 */
[----:B------:R-:W-:-:S04]  /*7dd0*/  LOP3.LUT R0, R0, R7, RZ, 0x3c, !PT ;  /* 0x0000000700007212 */ /* 0x000fc800078e3cff */
[----:B------:R2:W-:Y:S02]  /*7de0*/  UTMALDG.4D [UR8], [UR16], desc[UR18] ;  /* 0x00001208100075b4 */ /* 0x0005e40008019000 */
[----:B--2---:R-:W-:Y:S01]  /*7df0*/  NOP ;  /* 0x0000000000007918 */ /* 0x004fe20000000000 */
.L_x_102:
[----:B------:R-:W-:Y:S05]  /*7e00*/  BSYNC B1 ;  /* 0x0000000000017941 */ /* 0x000fea0003800000 */
.L_x_101:
[----:B------:R-:W-:-:S13]  /*7e10*/  ISETP.GE.AND P3, PT, R6, 0x41, PT ;  /* 0x000000410600780c */ /* 0x000fda0003f66270 */
[----:B------:R-:W-:Y:S05]  /*7e20*/  @!P3 BRA `(.L_x_106) ;  /* 0x000000040070b947 */ /* 0x000fea0003800000 */
[----:B------:R-:W-:Y:S01]  /*7e30*/  VIADD R6, R6, 0x3f ;  /* 0x0000003f06067836 */ /* 0x000fe20000000000 */
[----:B------:R-:W-:Y:S04]  /*7e40*/  BSSY B1, `(.L_x_106) ;  /* 0x000005a000017945 */ /* 0x000fe80003800000 */
[----:B-1----:R-:W-:-:S04]  /*7e50*/  SHF.R.S32.HI R7, RZ, 0x1f, R6 ;  /* 0x0000001fff077819 */ /* 0x002fc80000011406 */
[----:B------:R-:W-:-:S04]  /*7e60*/  LEA.HI R4, R7, R6, RZ, 0x6 ;  /* 0x0000000607047211 */ /* 0x000fc800078f30ff */
[----:B------:R-:W-:-:S05]  /*7e70*/  SHF.R.S32.HI R4, RZ, 0x6, R4 ;  /* 0x00000006ff047819 */ /* 0x000fca0000011404 */
[----:B------:R-:W-:-:S07]  /*7e80*/  IMAD.SHL.U32 R4, R4, 0x2, RZ ;  /* 0x0000000204047824 */ /* 0x000fce00078e00ff */
.L_x_117:
[----:B------:R-:W-:Y:S04]  /*7e90*/  BSSY B2, `(.L_x_107) ;  /* 0x0000027000027945 */ /* 0x000fe80003800000 */
[----:B------:R-:W-:Y:S05]  /*7ea0*/  @!P6 BRA `(.L_x_108) ;  /* 0x000000000094e947 */ /* 0x000fea0003800000 */
[----:B------:R-:W1:Y:S01]  /*7eb0*/  S2R R7, SR_CgaCtaId ;  /* 0x0000000000077919 */ /* 0x000e620000008800 */
[----:B------:R-:W-:Y:S02]  /*7ec0*/  MOV R6, 0x400 ;  /* 0x0000040000067802 */ /* 0x000fe40000000f00 */
[----:B------:R-:W-:Y:S02]  /*7ed0*/  SHF.L.U32 R8, R0, 0x1f, RZ ;  /* 0x0000001f00087819 */ /* 0x000fe400000006ff */
[----:B-1----:R-:W-:-:S05]  /*7ee0*/  LEA R6, R7, R6, 0x18 ;  /* 0x0000000607067211 */ /* 0x002fca00078ec0ff */
[----:B------:R-:W-:-:S04]  /*7ef0*/  IMAD R7, R5, 0x8, R6 ;  /* 0x0000000805077824 */ /* 0x000fc800078e0206 */
[----:B------:R-:W1:Y:S02]  /*7f00*/  SYNCS.PHASECHK.TRANS64.TRYWAIT P3, [R7+URZ+0x4a28], R8 ;  /* 0x004a2808070075a7 */ /* 0x000e64000806017f */
[----:B-1----:R-:W-:Y:S05]  /*7f10*/  @!P3 BRA `(.L_x_109) ;  /* 0x0000000800e0b947 */ /* 0x002fea0003800000 */
.L_x_136:
[----:B------:R-:W-:Y:S01]  /*7f20*/  UPRMT UR4, UR5, 0x9910, URZ ;  /* 0x0000991005047896 */ /* 0x000fe2000800003f */
[----:B-1----:R-:W-:-:S03]  /*7f30*/  @P2 IMAD.MOV.U32 R8, RZ, RZ, 0x800 ;  /* 0x00000800ff082424 */ /* 0x002fc600078e00ff */
[----:B------:R-:W-:Y:S01]  /*7f40*/  UISETP.NE.AND UP0, UPT, UR4, 0x2, UPT ;  /* 0x000000020400788c */ /* 0x000fe2000bf05270 */
[----:B------:R1:W-:Y:S05]  /*7f50*/  @P2 SYNCS.ARRIVE.TRANS64 RZ, [R7+URZ+0x4a00], R8 ;  /* 0x004a000807ff29a7 */ /* 0x0003ea000800003f */
[----:B------:R-:W-:-:S13]  /*7f60*/  PLOP3.LUT P3, PT, PT, PT, UP0, 0x80, 0x0 ;  /* 0x000000000000781c */ /* 0x000fda0003f6f008 */
[----:B-1----:R-:W-:Y:S05]  /*7f70*/  @P3 BRA `(.L_x_110) ;  /* 0x0000000000043947 */ /* 0x002fea0003800000 */
[----:B------:R-:W-:Y:S01]  /*7f80*/  BPT.TRAP 0x1 ;  /* 0x000000040000795c */ /* 0x000fe20000300000 */
.L_x_110:
[----:B------:R-:W-:Y:S05]  /*7f90*/  @P0 BRA `(.L_x_111) ;  /* 0x0000000000040947 */ /* 0x000fea0003800000 */
[----:B------:R-:W-:Y:S01]  /*7fa0*/  BPT.TRAP 0x1 ;  /* 0x000000040000795c */ /* 0x000fe20000300000 */
.L_x_111:
        /* <DEDUP_REMOVED lines=9> */
[----:B------:R-:W-:Y:S01]  /*8040*/  R2UR UR13, R3 ;  /* 0x00000000030d72ca */ /* 0x000fe200000e0000 */
[----:B------:R-:W-:Y:S01]  /*8050*/  UMOV UR10, URZ ;  /* 0x0000003f000a7c82 */ /* 0x000fe20008000000 */
[----:B------:R-:W-:-:S03]  /*8060*/  VIADD R5, R5, 0x1 ;  /* 0x0000000105057836 */ /* 0x000fc60000000000 */
[----:B------:R-:W-:Y:S02]  /*8070*/  UIADD3 UR9, UR9, 0x4a00, URZ ;  /* 0x00004a0009097890 */ /* 0x000fe4000fffe03f */
[----:B------:R-:W-:Y:S01]  /*8080*/  USHF.L.U32 UR11, UR11, 0x6, URZ ;  /* 0x000000060b0b7899 */ /* 0x000fe2000800063f */
[----:B------:R-:W-:Y:S01]  /*8090*/  ISETP.NE.AND P3, PT, R5, 0x5, PT ;  /* 0x000000050500780c */ /* 0x000fe20003f65270 */
[----:B------:R-:W-:-:S03]  /*80a0*/  UIADD3 UR8, UR8, 0x1000, URZ ;  /* 0x0000100008087890 */ /* 0x000fc6000fffe03f */
[----:B------:R-:W-:Y:S02]  /*80b0*/  SEL R7, RZ, 0x1, P3 ;  /* 0x00000001ff077807 */ /* 0x000fe40001800000 */
[----:B------:R-:W-:Y:S02]  /*80c0*/  SEL R5, R5, RZ, P3 ;  /* 0x000000ff05057207 */ /* 0x000fe40001800000 */
[----:B------:R-:W-:Y:S02]  /*80d0*/  LOP3.LUT R0, R0, R7, RZ, 0x3c, !PT ;  /* 0x0000000700007212 */ /* 0x000fe400078e3cff */
[----:B------:R1:W-:Y:S02]  /*80e0*/  UTMALDG.4D [UR8], [UR16], desc[UR18] ;  /* 0x00001208100075b4 */ /* 0x0003e40008019000 */
[----:B-1----:R-:W-:-:S03]  /*80f0*/  NOP ;  /* 0x0000000000007918 */ /* 0x002fc60000000000 */
.L_x_108:
[----:B------:R-:W-:Y:S05]  /*8100*/  BSYNC B2 ;  /* 0x0000000000027941 */ /* 0x000fea0003800000 */
.L_x_107:
[----:B------:R-:W-:Y:S01]  /*8110*/  ISETP.LT.OR P3, PT, R4, 0x4, !P6 ;  /* 0x000000040400780c */ /* 0x000fe20007761670 */
[----:B------:R-:W-:-:S12]  /*8120*/  BSSY B2, `(.L_x_112) ;  /* 0x0000028000027945 */ /* 0x000fd80003800000 */
[----:B------:R-:W-:Y:S05]  /*8130*/  @P3 BRA `(.L_x_113) ;  /* 0x0000000000983947 */ /* 0x000fea0003800000 */
[----:B------:R-:W1:Y:S01]  /*8140*/  S2R R7, SR_CgaCtaId ;  /* 0x0000000000077919 */ /* 0x000e620000008800 */
[----:B------:R-:W-:Y:S02]  /*8150*/  MOV R6, 0x400 ;  /* 0x0000040000067802 */ /* 0x000fe40000000f00 */
[----:B------:R-:W-:Y:S02]  /*8160*/  SHF.L.U32 R8, R0, 0x1f, RZ ;  /* 0x0000001f00087819 */ /* 0x000fe400000006ff */
[----:B-1----:R-:W-:-:S05]  /*8170*/  LEA R6, R7, R6, 0x18 ;  /* 0x0000000607067211 */ /* 0x002fca00078ec0ff */
[----:B------:R-:W-:-:S04]  /*8180*/  IMAD R7, R5, 0x8, R6 ;  /* 0x0000000805077824 */ /* 0x000fc800078e0206 */
[----:B------:R-:W1:Y:S02]  /*8190*/  SYNCS.PHASECHK.TRANS64.TRYWAIT P3, [R7+URZ+0x4a28], R8 ;  /* 0x004a2808070075a7 */ /* 0x000e64000806017f */
[----:B-1----:R-:W-:Y:S05]  /*81a0*/  @!P3 BRA `(.L_x_114) ;  /* 0x000000080050b947 */ /* 0x002fea0003800000 */
.L_x_137:
[----:B------:R-:W-:Y:S01]  /*81b0*/  UPRMT UR4, UR5, 0x9910, URZ ;  /* 0x0000991005047896 */ /* 0x000fe2000800003f */
[----:B-1----:R-:W-:-:S03]  /*81c0*/  @P1 IMAD.MOV.U32 R8, RZ, RZ, 0x800 ;  /* 0x00000800ff081424 */ /* 0x002fc600078e00ff */
[----:B------:R-:W-:Y:S01]  /*81d0*/  UISETP.NE.AND UP0, UPT, UR4, 0x2, UPT ;  /* 0x000000020400788c */ /* 0x000fe2000bf05270 */
[----:B------:R1:W-:Y:S05]  /*81e0*/  @P1 SYNCS.ARRIVE.TRANS64 RZ, [R7+URZ+0x4a00], R8 ;  /* 0x004a000807ff19a7 */ /* 0x0003ea000800003f */
[----:B------:R-:W-:-:S13]  /*81f0*/  PLOP3.LUT P3, PT, PT, PT, UP0, 0x80, 0x0 ;  /* 0x000000000000781c */ /* 0x000fda0003f6f008 */
[----:B-1----:R-:W-:Y:S05]  /*8200*/  @P3 BRA `(.L_x_115) ;  /* 0x0000000000043947 */ /* 0x002fea0003800000 */
[----:B------:R-:W-:Y:S01]  /*8210*/  BPT.TRAP 0x1 ;  /* 0x000000040000795c */ /* 0x000fe20000300000 */
.L_x_115:
[----:B------:R-:W-:Y:S05]  /*8220*/  @P0 BRA `(.L_x_116) ;  /* 0x0000000000040947 */ /* 0x000fea0003800000 */
[----:B------:R-:W-:Y:S01]  /*8230*/  BPT.TRAP 0x1 ;  /* 0x000000040000795c */ /* 0x000fe20000300000 */
.L_x_116:
        /* <DEDUP_REMOVED lines=11> */
[----:B------:R-:W-:-:S02]  /*82f0*/  VIADD R5, R5, 0x1 ;  /* 0x0000000105057836 */ /* 0x000fc40000000000 */
[----:B------:R-:W-:Y:S01]  /*8300*/  VIADD R9, R9, 0x1 ;  /* 0x0000000109097836 */ /* 0x000fe20000000000 */
        /* <DEDUP_REMOVED lines=9> */
.L_x_113:
[----:B------:R-:W-:Y:S05]  /*83a0*/  BSYNC B2 ;  /* 0x0000000000027941 */ /* 0x000fea0003800000 */
.L_x_112:
[C---:B------:R-:W-:Y:S02]  /*83b0*/  ISETP.GT.AND P3, PT, R4.reuse, 0x4, PT ;  /* 0x000000040400780c */ /* 0x040fe40003f64270 */
[----:B------:R-:W-:-:S11]  /*83c0*/  IADD3 R4, R4, -0x2, RZ ;  /* 0xfffffffe04047810 */ /* 0x000fd60007ffe0ff */
[----:B------:R-:W-:Y:S05]  /*83d0*/  @P3 BRA `(.L_x_117) ;  /* 0xfffffff800ac3947 */ /* 0x000fea000383ffff */
[----:B------:R-:W-:Y:S05]  /*83e0*/  BSYNC B1 ;  /* 0x0000000000017941 */ /* 0x000fea0003800000 */
.L_x_106:
[----:B------:R-:W-:Y:S01]  /*83f0*/  VIADD R17, R17, UR14 ;  /* 0x0000000e11117c36 */ /* 0x000fe20008000000 */
[----:B------:R-:W-:Y:S01]  /*8400*/  ULDC UR4, c[0x0][0xa00] ;  /* 0x0002800000047ab9 */ /* 0x000fe20000000800 */
[----:B-1----:R-:W-:-:S03]  /*8410*/  PRMT R4, RZ, 0x7610, R4 ;  /* 0x00007610ff047816 */ /* 0x002fc60000000004 */
[----:B------:R-:W-:-:S13]  /*8420*/  ISETP.GE.AND P3, PT, R17, UR4, PT ;  /* 0x0000000411007c0c */ /* 0x000fda000bf66270 */
[----:B------:R-:W-:Y:S05]  /*8430*/  @!P3 BRA `(.L_x_118) ;  /* 0xfffffff00098b947 */ /* 0x000fea000383ffff */
[----:B------:R-:W-:Y:S05]  /*8440*/  BSYNC B0 ;  /* 0x0000000000007941 */ /* 0x000fea0003800000 */
.L_x_91:
[----:B------:R-:W-:Y:S05]  /*8450*/  EXIT ;  /* 0x000000000000794d */ /* 0x000fea0003800000 */
.L_x_17:
[----:B-1----:R-:W-:-:S04]  /*8460*/  IMAD.U32 R3, RZ, RZ, UR4 ;  /* 0x00000004ff037e24 */ /* 0x002fc8000f8e00ff */
[----:B------:R1:W2:Y:S03]  /*8470*/  SYNCS.PHASECHK.TRANS64.TRYWAIT P1, [R3+URZ+0x4a50], R0 ;  /* 0x004a5000030075a7 */ /* 0x0002a6000802017f */
[----:B--2---:R-:W-:Y:S05]  /*8480*/  @!P1 NANOSLEEP.SYNCS 0x989680 ;  /* 0x009896800000995d */ /* 0x004fea0003900000 */
[----:B------:R-:W2:Y:S02]  /*8490*/  @!P1 SYNCS.PHASECHK.TRANS64 P1, [R3+URZ+0x4a50], R0 ;  /* 0x004a5000030095a7 */ /* 0x000ea4000802007f */
[----:B--2---:R-:W-:Y:S05]  /*84a0*/  @!P1 BRA `(.L_x_17) ;  /* 0xfffffffc00ec9947 */ /* 0x004fea000383ffff */
[----:B------:R-:W-:Y:S05]  /*84b0*/  BRA `(.L_x_119) ;  /* 0xffffff8c007c7947 */ /* 0x000fea000383ffff */
.L_x_19:
[----:B-1----:R-:W-:-:S04]  /*84c0*/  IMAD.U32 R5, RZ, RZ, UR11 ;  /* 0x0000000bff057e24 */ /* 0x002fc8000f8e00ff */
[----:B------:R1:W2:Y:S03]  /*84d0*/  SYNCS.PHASECHK.TRANS64.TRYWAIT P1, [R5+URZ+0x4a00], R0 ;  /* 0x004a0000050075a7 */ /* 0x0002a6000802017f */
[----:B--2---:R-:W-:Y:S05]  /*84e0*/  @!P1 NANOSLEEP.SYNCS 0x989680 ;  /* 0x009896800000995d */ /* 0x004fea0003900000 */
[----:B------:R-:W2:Y:S02]  /*84f0*/  @!P1 SYNCS.PHASECHK.TRANS64 P1, [R5+URZ+0x4a00], R0 ;  /* 0x004a0000050095a7 */ /* 0x000ea4000802007f */
[----:B--2---:R-:W-:Y:S05]  /*8500*/  @!P1 BRA `(.L_x_19) ;  /* 0xfffffffc00ec9947 */ /* 0x004fea000383ffff */
[----:B------:R-:W-:Y:S05]  /*8510*/  BRA `(.L_x_120) ;  /* 0xffffff8c00907947 */ /* 0x000fea000383ffff */
.L_x_20:
[----:B-1----:R-:W-:-:S04]  /*8520*/  IMAD.U32 R0, RZ, RZ, UR9 ;  /* 0x00000009ff007e24 */ /* 0x002fc8000f8e00ff */
[----:B------:R1:W2:Y:S03]  /*8530*/  SYNCS.PHASECHK.TRANS64.TRYWAIT P1, [R0+URZ+-0x8], R3 ;  /* 0xfffff803000075a7 */ /* 0x0002a6000802017f */
[----:B--2---:R-:W-:Y:S05]  /*8540*/  @!P1 NANOSLEEP.SYNCS 0x989680 ;  /* 0x009896800000995d */ /* 0x004fea0003900000 */
[----:B------:R-:W2:Y:S02]  /*8550*/  @!P1 SYNCS.PHASECHK.TRANS64 P1, [R0+URZ+-0x8], R3 ;  /* 0xfffff803000095a7 */ /* 0x000ea4000802007f */
[----:B--2---:R-:W-:Y:S05]  /*8560*/  @!P1 BRA `(.L_x_20) ;  /* 0xfffffffc00ec9947 */ /* 0x004fea000383ffff */
[----:B------:R-:W-:Y:S05]  /*8570*/  BRA `(.L_x_121) ;  /* 0xffffff8c00807947 */ /* 0x000fea000383ffff */
.L_x_22:
[----:B-1----:R-:W-:-:S04]  /*8580*/  IMAD.U32 R8, RZ, RZ, UR6 ;  /* 0x00000006ff087e24 */ /* 0x002fc8000f8e00ff */
[----:B------:R1:W2:Y:S03]  /*8590*/  SYNCS.PHASECHK.TRANS64.TRYWAIT P1, [R8+URZ+0x4a00], R7 ;  /* 0x004a0007080075a7 */ /* 0x0002a6000802017f */
[----:B--2---:R-:W-:Y:S05]  /*85a0*/  @!P1 NANOSLEEP.SYNCS 0x989680 ;  /* 0x009896800000995d */ /* 0x004fea0003900000 */
[----:B------:R-:W2:Y:S02]  /*85b0*/  @!P1 SYNCS.PHASECHK.TRANS64 P1, [R8+URZ+0x4a00], R7 ;  /* 0x004a0007080095a7 */ /* 0x000ea4000802007f */
[----:B--2---:R-:W-:Y:S05]  /*85c0*/  @!P1 BRA `(.L_x_22) ;  /* 0xfffffffc00ec9947 */ /* 0x004fea000383ffff */
[----:B------:R-:W-:Y:S05]  /*85d0*/  BRA `(.L_x_122) ;  /* 0xffffffa000a87947 */ /* 0x000fea000383ffff */
.L_x_27:
[----:B-1----:R-:W-:-:S04]  /*85e0*/  IMAD.U32 R13, RZ, RZ, UR6 ;  /* 0x00000006ff0d7e24 */ /* 0x002fc8000f8e00ff */
[----:B------:R1:W2:Y:S03]  /*85f0*/  SYNCS.PHASECHK.TRANS64.TRYWAIT P2, [R13+URZ+0x4a00], R4 ;  /* 0x004a00040d0075a7 */ /* 0x0002a6000804017f */
[----:B--2---:R-:W-:Y:S05]  /*8600*/  @!P2 NANOSLEEP.SYNCS 0x989680 ;  /* 0x009896800000a95d */ /* 0x004fea0003900000 */
[----:B------:R-:W2:Y:S02]  /*8610*/  @!P2 SYNCS.PHASECHK.TRANS64 P2, [R13+URZ+0x4a00], R4 ;  /* 0x004a00040d00a5a7 */ /* 0x000ea4000804007f */
[----:B--2---:R-:W-:Y:S05]  /*8620*/  @!P2 BRA `(.L_x_27) ;  /* 0xfffffffc00eca947 */ /* 0x004fea000383ffff */
[----:B------:R-:W-:Y:S05]  /*8630*/  BRA `(.L_x_123) ;  /* 0xffffffa400607947 */ /* 0x000fea000383ffff */
.L_x_31:
[----:B-1----:R-:W-:-:S04]  /*8640*/  IMAD.U32 R9, RZ, RZ, UR6 ;  /* 0x00000006ff097e24 */ /* 0x002fc8000f8e00ff */
[----:B------:R1:W2:Y:S03]  /*8650*/  SYNCS.PHASECHK.TRANS64.TRYWAIT P2, [R9+URZ+0x4a00], R50 ;  /* 0x004a0032090075a7 */ /* 0x0002a6000804017f */
[----:B--2---:R-:W-:Y:S05]  /*8660*/  @!P2 NANOSLEEP.SYNCS 0x989680 ;  /* 0x009896800000a95d */ /* 0x004fea0003900000 */
[----:B------:R-:W2:Y:S02]  /*8670*/  @!P2 SYNCS.PHASECHK.TRANS64 P2, [R9+URZ+0x4a00], R50 ;  /* 0x004a00320900a5a7 */ /* 0x000ea4000804007f */
[----:B--2---:R-:W-:Y:S05]  /*8680*/  @!P2 BRA `(.L_x_31) ;  /* 0xfffffffc00eca947 */ /* 0x004fea000383ffff */
[----:B------:R-:W-:Y:S05]  /*8690*/  BRA `(.L_x_30) ;  /* 0xffffffb400dc7947 */ /* 0x000fea000383ffff */
.L_x_39:
[----:B-1----:R-:W-:-:S04]  /*86a0*/  IMAD.U32 R11, RZ, RZ, UR6 ;  /* 0x00000006ff0b7e24 */ /* 0x002fc8000f8e00ff */
[----:B------:R1:W2:Y:S03]  /*86b0*/  SYNCS.PHASECHK.TRANS64.TRYWAIT P2, [R11+URZ+0x4a00], R4 ;  /* 0x004a00040b0075a7 */ /* 0x0002a6000804017f */
[----:B--2---:R-:W-:Y:S05]  /*86c0*/  @!P2 NANOSLEEP.SYNCS 0x989680 ;  /* 0x009896800000a95d */ /* 0x004fea0003900000 */
[----:B------:R-:W2:Y:S02]  /*86d0*/  @!P2 SYNCS.PHASECHK.TRANS64 P2, [R11+URZ+0x4a00], R4 ;  /* 0x004a00040b00a5a7 */ /* 0x000ea4000804007f */
[----:B--2---:R-:W-:Y:S05]  /*86e0*/  @!P2 BRA `(.L_x_39) ;  /* 0xfffffffc00eca947 */ /* 0x004fea000383ffff */
[----:B------:R-:W-:Y:S05]  /*86f0*/  BRA `(.L_x_124) ;  /* 0xffffffb800d07947 */ /* 0x000fea000383ffff */
.L_x_43:
[----:B-1----:R-:W-:-:S04]  /*8700*/  IMAD.U32 R9, RZ, RZ, UR6 ;  /* 0x00000006ff097e24 */ /* 0x002fc8000f8e00ff */
[----:B------:R1:W2:Y:S03]  /*8710*/  SYNCS.PHASECHK.TRANS64.TRYWAIT P2, [R9+URZ+0x4a00], R8 ;  /* 0x004a0008090075a7 */ /* 0x0002a6000804017f */
[----:B--2---:R-:W-:Y:S05]  /*8720*/  @!P2 NANOSLEEP.SYNCS 0x989680 ;  /* 0x009896800000a95d */ /* 0x004fea0003900000 */
[----:B------:R-:W2:Y:S02]  /*8730*/  @!P2 SYNCS.PHASECHK.TRANS64 P2, [R9+URZ+0x4a00], R8 ;  /* 0x004a00080900a5a7 */ /* 0x000ea4000804007f */
[----:B--2---:R-:W-:Y:S05]  /*8740*/  @!P2 BRA `(.L_x_43) ;  /* 0xfffffffc00eca947 */ /* 0x004fea000383ffff */
[----:B------:R-:W-:Y:S05]  /*8750*/  BRA `(.L_x_42) ;  /* 0xffffffd000507947 */ /* 0x000fea000383ffff */
.L_x_63:
[----:B-1----:R-:W-:-:S04]  /*8760*/  IMAD.U32 R3, RZ, RZ, UR9 ;  /* 0x00000009ff037e24 */ /* 0x002fc8000f8e00ff */
[----:B------:R1:W2:Y:S03]  /*8770*/  SYNCS.PHASECHK.TRANS64.TRYWAIT P1, [R3+URZ+0x8], R0 ;  /* 0x00000800030075a7 */ /* 0x0002a6000802017f */
[----:B--2---:R-:W-:Y:S05]  /*8780*/  @!P1 NANOSLEEP.SYNCS 0x989680 ;  /* 0x009896800000995d */ /* 0x004fea0003900000 */
[----:B------:R-:W2:Y:S02]  /*8790*/  @!P1 SYNCS.PHASECHK.TRANS64 P1, [R3+URZ+0x8], R0 ;  /* 0x00000800030095a7 */ /* 0x000ea4000802007f */
[----:B--2---:R-:W-:Y:S05]  /*87a0*/  @!P1 BRA `(.L_x_63) ;  /* 0xfffffffc00ec9947 */ /* 0x004fea000383ffff */
[----:B------:R-:W-:Y:S05]  /*87b0*/  BRA `(.L_x_125) ;  /* 0xffffffd800c47947 */ /* 0x000fea000383ffff */
.L_x_76:
[----:B------:R-:W-:Y:S01]  /*87c0*/  BSSY B1, `(.L_x_126) ;  /* 0x0000006000017945 */ /* 0x000fe20003800000 */
[----:B------:R-:W-:-:S07]  /*87d0*/  IMAD.MOV.U32 R15, RZ, RZ, -0x1 ;  /* 0xffffffffff0f7424 */ /* 0x000fce00078e00ff */
[----:B------:R-:W-:Y:S05]  /*87e0*/  WARPSYNC.COLLECTIVE R15, `(.L_x_127) ;  /* 0x000000000f0c7348 */ /* 0x000fea0003c00000 */
[----:B------:R-:W-:Y:S02]  /*87f0*/  ELECT P6, UR62, PT ;  /* 0x00000000003e782f */ /* 0x000fe400038c0000 */
[----:B------:R-:W-:Y:S01]  /*8800*/  MOV R14, UR62 ;  /* 0x0000003e000e7c02 */ /* 0x000fe20008000f00 */
[----:B------:R-:W-:Y:S10]  /*8810*/  ENDCOLLECTIVE ;  /* 0x000000000000791b */ /* 0x000ff40003800000 */
.L_x_127:
[----:B------:R-:W-:Y:S05]  /*8820*/  BSYNC B1 ;  /* 0x0000000000017941 */ /* 0x000fea0003800000 */
.L_x_126:
[----:B------:R-:W-:Y:S05]  /*8830*/  BRA `(.L_x_128) ;  /* 0xffffffe400d07947 */ /* 0x000fea000383ffff */
.L_x_79:
[----:B-1----:R1:W2:Y:S02]  /*8840*/  SYNCS.PHASECHK.TRANS64.TRYWAIT P2, [R7+URZ+0x4a60], R6 ;  /* 0x004a6006070075a7 */ /* 0x0022a4000804017f */
[----:B--2---:R-:W-:Y:S05]  /*8850*/  @!P2 NANOSLEEP.SYNCS 0x989680 ;  /* 0x009896800000a95d */ /* 0x004fea0003900000 */
[----:B------:R-:W2:Y:S02]  /*8860*/  @!P2 SYNCS.PHASECHK.TRANS64 P2, [R7+URZ+0x4a60], R6 ;  /* 0x004a60060700a5a7 */ /* 0x000ea4000804007f */
[----:B--2---:R-:W-:Y:S05]  /*8870*/  @!P2 BRA `(.L_x_79) ;  /* 0xfffffffc00f0a947 */ /* 0x004fea000383ffff */
[----:B------:R-:W-:Y:S05]  /*8880*/  BRA `(.L_x_129) ;  /* 0xffffffe400f07947 */ /* 0x000fea000383ffff */
.L_x_84:
[----:B-1----:R1:W2:Y:S02]  /*8890*/  SYNCS.PHASECHK.TRANS64.TRYWAIT P2, [R7+URZ+0x4ab0], R4 ;  /* 0x004ab004070075a7 */ /* 0x0022a4000804017f */
[----:B--2---:R-:W-:Y:S05]  /*88a0*/  @!P2 NANOSLEEP.SYNCS 0x989680 ;  /* 0x009896800000a95d */ /* 0x004fea0003900000 */
[----:B------:R-:W2:Y:S02]  /*88b0*/  @!P2 SYNCS.PHASECHK.TRANS64 P2, [R7+URZ+0x4ab0], R4 ;  /* 0x004ab0040700a5a7 */ /* 0x000ea4000804007f */
[----:B--2---:R-:W-:Y:S05]  /*88c0*/  @!P2 BRA `(.L_x_84) ;  /* 0xfffffffc00f0a947 */ /* 0x004fea000383ffff */
[----:B------:R-:W-:Y:S05]  /*88d0*/  BRA `(.L_x_83) ;  /* 0xffffffe800807947 */ /* 0x000fea000383ffff */
.L_x_87:
[----:B-1----:R1:W2:Y:S02]  /*88e0*/  SYNCS.PHASECHK.TRANS64.TRYWAIT P2, [R4+URZ+0x4a60], R9 ;  /* 0x004a6009040075a7 */ /* 0x0022a4000804017f */
[----:B--2---:R-:W-:Y:S05]  /*88f0*/  @!P2 NANOSLEEP.SYNCS 0x989680 ;  /* 0x009896800000a95d */ /* 0x004fea0003900000 */
[----:B------:R-:W2:Y:S02]  /*8900*/  @!P2 SYNCS.PHASECHK.TRANS64 P2, [R4+URZ+0x4a60], R9 ;  /* 0x004a60090400a5a7 */ /* 0x000ea4000804007f */
[----:B--2---:R-:W-:Y:S05]  /*8910*/  @!P2 BRA `(.L_x_87) ;  /* 0xfffffffc00f0a947 */ /* 0x004fea000383ffff */
[----:B------:R-:W-:Y:S05]  /*8920*/  BRA `(.L_x_130) ;  /* 0xffffffe800947947 */ /* 0x000fea000383ffff */
.L_x_92:
[----:B------:R-:W-:Y:S01]  /*8930*/  BSSY B1, `(.L_x_131) ;  /* 0x0000006000017945 */ /* 0x000fe20003800000 */
[----:B------:R-:W-:-:S07]  /*8940*/  IMAD.MOV.U32 R15, RZ, RZ, -0x1 ;  /* 0xffffffffff0f7424 */ /* 0x000fce00078e00ff */
[----:B------:R-:W-:Y:S05]  /*8950*/  WARPSYNC.COLLECTIVE R15, `(.L_x_132) ;  /* 0x000000000f0c7348 */ /* 0x000fea0003c00000 */
[----:B------:R-:W-:Y:S02]  /*8960*/  ELECT P6, UR62, PT ;  /* 0x00000000003e782f */ /* 0x000fe400038c0000 */
[----:B------:R-:W-:Y:S01]  /*8970*/  MOV R14, UR62 ;  /* 0x0000003e000e7c02 */ /* 0x000fe20008000f00 */
[----:B------:R-:W-:Y:S10]  /*8980*/  ENDCOLLECTIVE ;  /* 0x000000000000791b */ /* 0x000ff40003800000 */
.L_x_132:
[----:B------:R-:W-:Y:S05]  /*8990*/  BSYNC B1 ;  /* 0x0000000000017941 */ /* 0x000fea0003800000 */
.L_x_131:
[----:B------:R-:W-:Y:S05]  /*89a0*/  BRA `(.L_x_133) ;  /* 0xffffffec00a47947 */ /* 0x000fea000383ffff */
.L_x_95:
[----:B-1----:R1:W2:Y:S02]  /*89b0*/  SYNCS.PHASECHK.TRANS64.TRYWAIT P4, [R8+URZ+0x4a28], R7 ;  /* 0x004a2807080075a7 */ /* 0x0022a4000808017f */
[----:B--2---:R-:W-:Y:S05]  /*89c0*/  @!P4 NANOSLEEP.SYNCS 0x989680 ;  /* 0x009896800000c95d */ /* 0x004fea0003900000 */
[----:B------:R-:W2:Y:S02]  /*89d0*/  @!P4 SYNCS.PHASECHK.TRANS64 P4, [R8+URZ+0x4a28], R7 ;  /* 0x004a28070800c5a7 */ /* 0x000ea4000808007f */
[----:B--2---:R-:W-:Y:S05]  /*89e0*/  @!P4 BRA `(.L_x_95) ;  /* 0xfffffffc00f0c947 */ /* 0x004fea000383ffff */
[----:B------:R-:W-:Y:S05]  /*89f0*/  BRA `(.L_x_134) ;  /* 0xffffffec00bc7947 */ /* 0x000fea000383ffff */
.L_x_100:
[----:B-1----:R1:W2:Y:S02]  /*8a00*/  SYNCS.PHASECHK.TRANS64.TRYWAIT P4, [R4+URZ+0x4ab0], R7 ;  /* 0x004ab007040075a7 */ /* 0x0022a4000808017f */
[----:B--2---:R-:W-:Y:S05]  /*8a10*/  @!P4 NANOSLEEP.SYNCS 0x989680 ;  /* 0x009896800000c95d */ /* 0x004fea0003900000 */
[----:B------:R-:W2:Y:S02]  /*8a20*/  @!P4 SYNCS.PHASECHK.TRANS64 P4, [R4+URZ+0x4ab0], R7 ;  /* 0x004ab0070400c5a7 */ /* 0x000ea4000808007f */
[----:B--2---:R-:W-:Y:S05]  /*8a30*/  @!P4 BRA `(.L_x_100) ;  /* 0xfffffffc00f0c947 */ /* 0x004fea000383ffff */
[----:B------:R-:W-:Y:S05]  /*8a40*/  BRA `(.L_x_99) ;  /* 0xfffffff000487947 */ /* 0x000fea000383ffff */
.L_x_103:
[----:B-1----:R1:W2:Y:S02]  /*8a50*/  SYNCS.PHASECHK.TRANS64.TRYWAIT P3, [R7+URZ+0x4a28], R8 ;  /* 0x004a2808070075a7 */ /* 0x0022a4000806017f */
[----:B--2---:R-:W-:Y:S05]  /*8a60*/  @!P3 NANOSLEEP.SYNCS 0x989680 ;  /* 0x009896800000b95d */ /* 0x004fea0003900000 */
[----:B------:R-:W2:Y:S02]  /*8a70*/  @!P3 SYNCS.PHASECHK.TRANS64 P3, [R7+URZ+0x4a28], R8 ;  /* 0x004a28080700b5a7 */ /* 0x000ea4000806007f */
[----:B--2---:R-:W-:Y:S05]  /*8a80*/  @!P3 BRA `(.L_x_103) ;  /* 0xfffffffc00f0b947 */ /* 0x004fea000383ffff */
[----:B------:R-:W-:Y:S05]  /*8a90*/  BRA `(.L_x_135) ;  /* 0xfffffff000607947 */ /* 0x000fea000383ffff */
.L_x_109:
[----:B-1----:R1:W2:Y:S02]  /*8aa0*/  SYNCS.PHASECHK.TRANS64.TRYWAIT P3, [R7+URZ+0x4a28], R8 ;  /* 0x004a2808070075a7 */ /* 0x0022a4000806017f */
[----:B--2---:R-:W-:Y:S05]  /*8ab0*/  @!P3 NANOSLEEP.SYNCS 0x989680 ;  /* 0x009896800000b95d */ /* 0x004fea0003900000 */
[----:B------:R-:W2:Y:S02]  /*8ac0*/  @!P3 SYNCS.PHASECHK.TRANS64 P3, [R7+URZ+0x4a28], R8 ;  /* 0x004a28080700b5a7 */ /* 0x000ea4000806007f */
[----:B--2---:R-:W-:Y:S05]  /*8ad0*/  @!P3 BRA `(.L_x_109) ;  /* 0xfffffffc00f0b947 */ /* 0x004fea000383ffff */
[----:B------:R-:W-:Y:S05]  /*8ae0*/  BRA `(.L_x_136) ;  /* 0xfffffff4000c7947 */ /* 0x000fea000383ffff */
.L_x_114:
[----:B-1----:R1:W2:Y:S02]  /*8af0*/  SYNCS.PHASECHK.TRANS64.TRYWAIT P3, [R7+URZ+0x4a28], R8 ;  /* 0x004a2808070075a7 */ /* 0x0022a4000806017f */
[----:B--2---:R-:W-:Y:S05]  /*8b00*/  @!P3 NANOSLEEP.SYNCS 0x989680 ;  /* 0x009896800000b95d */ /* 0x004fea0003900000 */
[----:B------:R-:W2:Y:S02]  /*8b10*/  @!P3 SYNCS.PHASECHK.TRANS64 P3, [R7+URZ+0x4a28], R8 ;  /* 0x004a28080700b5a7 */ /* 0x000ea4000806007f */
[----:B--2---:R-:W-:Y:S05]  /*8b20*/  @!P3 BRA `(.L_x_114) ;  /* 0xfffffffc00f0b947 */ /* 0x004fea000383ffff */
[----:B------:R-:W-:Y:S05]  /*8b30*/  BRA `(.L_x_137) ;  /* 0xfffffff4009c7947 */ /* 0x000fea000383ffff */
        .weak           $__internal_0_$__cuda_sm20_rcp_rn_f32_slowpath
        .type           $__internal_0_$__cuda_sm20_rcp_rn_f32_slowpath,@function
        .size           $__internal_0_$__cuda_sm20_rcp_rn_f32_slowpath,(.L_x_143 - $__internal_0_$__cuda_sm20_rcp_rn_f32_slowpath)
$__internal_0_$__cuda_sm20_rcp_rn_f32_slowpath:
[----:B------:R-:W-:Y:S01]  /*8b40*/  SHF.L.U32 R0, R3, 0x1, RZ ;  /* 0x0000000103007819 */ /* 0x000fe200000006ff */
[----:B------:R-:W-:Y:S03]  /*8b50*/  BSSY B2, `(.L_x_138) ;  /* 0x0000030000027945 */ /* 0x000fe60003800000 */
[----:B------:R-:W-:-:S04]  /*8b60*/  SHF.R.U32.HI R21, RZ, 0x18, R0 ;  /* 0x00000018ff157819 */ /* 0x000fc80000011600 */
[----:B------:R-:W-:-:S13]  /*8b70*/  ISETP.NE.U32.AND P0, PT, R21, RZ, PT ;  /* 0x000000ff1500720c */ /* 0x000fda0003f05070 */
[----:B------:R-:W-:Y:S05]  /*8b80*/  @P0 BRA `(.L_x_139) ;  /* 0x0000000000280947 */ /* 0x000fea0003800000 */
[----:B------:R-:W-:-:S05]  /*8b90*/  IMAD.SHL.U32 R0, R3, 0x2, RZ ;  /* 0x0000000203007824 */ /* 0x000fca00078e00ff */
[----:B------:R-:W-:-:S13]  /*8ba0*/  ISETP.NE.AND P0, PT, R0, RZ, PT ;  /* 0x000000ff0000720c */ /* 0x000fda0003f05270 */
[----:B------:R-:W-:Y:S01]  /*8bb0*/  @P0 FFMA R9, R3, 1.84467440737095516160e+19, RZ ;  /* 0x5f80000003090823 */ /* 0x000fe200000000ff */
[----:B------:R-:W-:Y:S08]  /*8bc0*/  @!P0 MUFU.RCP R8, R3 ;  /* 0x0000000300088308 */ /* 0x000ff00000001000 */
[----:B------:R-:W1:Y:S02]  /*8bd0*/  @P0 MUFU.RCP R0, R9 ;  /* 0x0000000900000308 */ /* 0x000e640000001000 */
[----:B-1----:R-:W-:-:S04]  /*8be0*/  @P0 FFMA R12, R9, R0, -1 ;  /* 0xbf800000090c0423 */ /* 0x002fc80000000000 */
[----:B------:R-:W-:-:S04]  /*8bf0*/  @P0 FADD.FTZ R13, -R12, -RZ ;  /* 0x800000ff0c0d0221 */ /* 0x000fc80000010100 */
[----:B------:R-:W-:-:S04]  /*8c00*/  @P0 FFMA R0, R0, R13, R0 ;  /* 0x0000000d00000223 */ /* 0x000fc80000000000 */
[----:B------:R-:W-:Y:S01]  /*8c10*/  @P0 FFMA R8, R0, 1.84467440737095516160e+19, RZ ;  /* 0x5f80000000080823 */ /* 0x000fe200000000ff */
[----:B------:R-:W-:Y:S06]  /*8c20*/  BRA `(.L_x_140) ;  /* 0x0000000000887947 */ /* 0x000fec0003800000 */
.L_x_139:
[----:B------:R-:W-:-:S05]  /*8c30*/  VIADD R24, R21, 0xffffff03 ;  /* 0xffffff0315187836 */ /* 0x000fca0000000000 */
[----:B------:R-:W-:-:S13]  /*8c40*/  ISETP.GT.U32.AND P0, PT, R24, 0x1, PT ;  /* 0x000000011800780c */ /* 0x000fda0003f04070 */
[----:B------:R-:W-:Y:S05]  /*8c50*/  @P0 BRA `(.L_x_141) ;  /* 0x0000000000780947 */ /* 0x000fea0003800000 */
[----:B------:R-:W-:Y:S01]  /*8c60*/  LOP3.LUT R0, R3, 0x7fffff, RZ, 0xc0, !PT ;  /* 0x007fffff03007812 */ /* 0x000fe200078ec0ff */
[----:B------:R-:W-:-:S03]  /*8c70*/  IMAD.MOV.U32 R13, RZ, RZ, 0x3 ;  /* 0x00000003ff0d7424 */ /* 0x000fc600078e00ff */
[----:B------:R-:W-:Y:S02]  /*8c80*/  LOP3.LUT R0, R0, 0x3f800000, RZ, 0xfc, !PT ;  /* 0x3f80000000007812 */ /* 0x000fe400078efcff */
[----:B------:R-:W-:Y:S02]  /*8c90*/  SHF.L.U32 R13, R13, R24, RZ ;  /* 0x000000180d0d7219 */ /* 0x000fe400000006ff */
[----:B------:R-:W1:Y:S02]  /*8ca0*/  MUFU.RCP R9, R0 ;  /* 0x0000000000097308 */ /* 0x000e640000001000 */
[----:B-1----:R-:W-:-:S04]  /*8cb0*/  FFMA R8, R0, R9, -1 ;  /* 0xbf80000000087423 */ /* 0x002fc80000000009 */
[----:B------:R-:W-:-:S04]  /*8cc0*/  FADD.FTZ R8, -R8, -RZ ;  /* 0x800000ff08087221 */ /* 0x000fc80000010100 */
[CCC-:B------:R-:W-:Y:S01]  /*8cd0*/  FFMA.RM R12, R9.reuse, R8.reuse, R9.reuse ;  /* 0x00000008090c7223 */ /* 0x1c0fe20000004009 */
[----:B------:R-:W-:-:S04]  /*8ce0*/  FFMA.RP R9, R9, R8, R9 ;  /* 0x0000000809097223 */ /* 0x000fc80000008009 */
[C---:B------:R-:W-:Y:S02]  /*8cf0*/  LOP3.LUT R8, R12.reuse, 0x7fffff, RZ, 0xc0, !PT ;  /* 0x007fffff0c087812 */ /* 0x040fe400078ec0ff */
[----:B------:R-:W-:Y:S02]  /*8d00*/  FSETP.NEU.FTZ.AND P0, PT, R12, R9, PT ;  /* 0x000000090c00720b */ /* 0x000fe40003f1d000 */
[----:B------:R-:W-:Y:S02]  /*8d10*/  LOP3.LUT R8, R8, 0x800000, RZ, 0xfc, !PT ;  /* 0x0080000008087812 */ /* 0x000fe400078efcff */
[----:B------:R-:W-:Y:S02]  /*8d20*/  SEL R9, RZ, 0xffffffff, !P0 ;  /* 0xffffffffff097807 */ /* 0x000fe40004000000 */
[----:B------:R-:W-:-:S03]  /*8d30*/  LOP3.LUT R13, R13, R8, RZ, 0xc0, !PT ;  /* 0x000000080d0d7212 */ /* 0x000fc600078ec0ff */
[----:B------:R-:W-:Y:S01]  /*8d40*/  IMAD.MOV R9, RZ, RZ, -R9 ;  /* 0x000000ffff097224 */ /* 0x000fe200078e0a09 */
[----:B------:R-:W-:-:S04]  /*8d50*/  SHF.R.U32.HI R13, RZ, R24, R13 ;  /* 0x00000018ff0d7219 */ /* 0x000fc8000001160d */
[--C-:B------:R-:W-:Y:S01]  /*8d60*/  LOP3.LUT P1, RZ, R9, R24, R8.reuse, 0xf8, !PT ;  /* 0x0000001809ff7212 */ /* 0x100fe2000782f808 */
[----:B------:R-:W-:Y:S01]  /*8d70*/  VIADD R9, R21, 0xffffff04 ;  /* 0xffffff0415097836 */ /* 0x000fe20000000000 */
[C---:B------:R-:W-:Y:S02]  /*8d80*/  LOP3.LUT P0, RZ, R13.reuse, 0x1, RZ, 0xc0, !PT ;  /* 0x000000010dff7812 */ /* 0x040fe4000780c0ff */
[----:B------:R-:W-:Y:S02]  /*8d90*/  LOP3.LUT P2, RZ, R13, 0x2, RZ, 0xc0, !PT ;  /* 0x000000020dff7812 */ /* 0x000fe4000784c0ff */
[----:B------:R-:W-:Y:S02]  /*8da0*/  SHF.R.U32.HI R8, RZ, R9, R8 ;  /* 0x00000009ff087219 */ /* 0x000fe40000011608 */
[----:B------:R-:W-:Y:S02]  /*8db0*/  PLOP3.LUT P0, PT, P0, P1, P2, 0xe0, 0x0 ;  /* 0x000000000000781c */ /* 0x000fe40000703c20 */
[----:B------:R-:W-:-:S02]  /*8dc0*/  LOP3.LUT P1, RZ, R3, 0x7fffff, RZ, 0xc0, !PT ;  /* 0x007fffff03ff7812 */ /* 0x000fc4000782c0ff */
[----:B------:R-:W-:-:S05]  /*8dd0*/  SEL R0, RZ, 0x1, !P0 ;  /* 0x00000001ff007807 */ /* 0x000fca0004000000 */
[----:B------:R-:W-:-:S05]  /*8de0*/  IMAD.MOV R0, RZ, RZ, -R0 ;  /* 0x000000ffff007224 */ /* 0x000fca00078e0a00 */
[----:B------:R-:W-:-:S13]  /*8df0*/  ISETP.GE.AND P0, PT, R0, RZ, PT ;  /* 0x000000ff0000720c */ /* 0x000fda0003f06270 */
[----:B------:R-:W-:-:S04]  /*8e00*/  @!P0 VIADD R8, R8, 0x1 ;  /* 0x0000000108088836 */ /* 0x000fc80000000000 */
[----:B------:R-:W-:-:S05]  /*8e10*/  @!P1 IMAD.SHL.U32 R8, R8, 0x2, RZ ;  /* 0x0000000208089824 */ /* 0x000fca00078e00ff */
[----:B------:R-:W-:Y:S01]  /*8e20*/  LOP3.LUT R8, R8, 0x80000000, R3, 0xf8, !PT ;  /* 0x8000000008087812 */ /* 0x000fe200078ef803 */
[----:B------:R-:W-:Y:S06]  /*8e30*/  BRA `(.L_x_140) ;  /* 0x0000000000047947 */ /* 0x000fec0003800000 */
.L_x_141:
[----:B------:R1:W2:Y:S02]  /*8e40*/  MUFU.RCP R8, R3 ;  /* 0x0000000300087308 */ /* 0x0002a40000001000 */
.L_x_140:
[----:B------:R-:W-:Y:S05]  /*8e50*/  BSYNC B2 ;  /* 0x0000000000027941 */ /* 0x000fea0003800000 */
.L_x_138:
[----:B--2---:R-:W-:Y:S02]  /*8e60*/  IMAD.MOV.U32 R0, RZ, RZ, R8 ;  /* 0x000000ffff007224 */ /* 0x004fe400078e0008 */
[----:B------:R-:W-:Y:S02]  /*8e70*/  IMAD.MOV.U32 R8, RZ, RZ, R14 ;  /* 0x000000ffff087224 */ /* 0x000fe400078e000e */
[----:B------:R-:W-:-:S04]  /*8e80*/  IMAD.MOV.U32 R9, RZ, RZ, 0x0 ;  /* 0x00000000ff097424 */ /* 0x000fc800078e00ff */
[----:B-1----:R-:W-:Y:S05]  /*8e90*/  RET.REL.NODEC R8 `(_ZN7cutlass13device_kernelINS_4fmha6kernel28FmhaKernelTmaWarpSpecializedINS1_10collective30FmhaMainloopTmaWarpSpecializedINS_6half_tEffN4cute5tupleIJNS7_1CILi128EEENS9_ILi64EEENS9_ILi16EEEEEENS8_IJiNS9_ILi1EEENS8_IJiiEEEEEESG_SG_NS4_14ResidualFusionEJNS2_6OptionILNS2_3TagE0ENS9_ILb1EEEEENSI_ILSJ_2ESK_EEEEENS4_15FmhaFwdEpilogueIS6_fNS8_IJSB_SC_SB_EEEEENS2_23PersistentTileSchedulerEJSL_SM_EEEEEvNT_6ParamsE) ;  /* 0xffffff7008587950 */ /* 0x002fea0003c3ffff */
.L_x_142:
[----:B------:R-:W-:-:S00]  /*8ea0*/  BRA `(.L_x_142) ;  /* 0xfffffffc00fc7947 */ /* 0x000fc0000383ffff */
[----:B------:R-:W-:-:S00]  /*8eb0*/  NOP ;  /* 0x0000000000007918 */ /* 0x000fc00000000000 */
        /* <DEDUP_REMOVED lines=12> */
.L_x_143:


//--------------------- .nv.global.init           --------------------------
	.section	.nv.global.init,"aw",@progbits
.nv.global.init:
	.type		$str$24,@object
	.size		$str$24,($str$25 - $str$24)
$str$24:
        /*0000*/ 	.byte	0x28, 0x61, 0x64, 0x64, 0x72, 0x65, 0x73, 0x73, 0x20, 0x26, 0x20, 0x6d, 0x61, 0x73, 0x6b, 0x29
        /*0010*/ 	.byte	0x20, 0x3d, 0x3d, 0x20, 0x30, 0x00
	.type		$str$25,@object
	.size		$str$25,(__unnamed_1 - $str$25)
$str$25:
        /*0016*/ 	.byte	0x2f, 0x74, 0x6d, 0x70, 0x2f, 0x63, 0x75, 0x74, 0x6c, 0x61, 0x73, 0x73, 0x5f, 0x73, 0x77, 0x65
        /*0026*/ 	.byte	0x65, 0x70, 0x5f, 0x73, 0x72, 0x63, 0x2f, 0x69, 0x6e, 0x63, 0x6c, 0x75, 0x64, 0x65, 0x2f, 0x63
        /*0036*/ 	.byte	0x75, 0x74, 0x65, 0x2f, 0x70, 0x6f, 0x69, 0x6e, 0x74, 0x65, 0x72, 0x5f, 0x66, 0x6c, 0x61, 0x67
        /*0046*/ 	.byte	0x67, 0x65, 0x64, 0x2e, 0x68, 0x70, 0x70, 0x00
	.type		__unnamed_1,@object
	.size		__unnamed_1,(.L_0 - __unnamed_1)
__unnamed_1:
        /*004e*/ 	.byte	0x61, 0x75, 0x74, 0x6f, 0x20, 0x63, 0x75, 0x74, 0x65, 0x3a, 0x3a, 0x61, 0x73, 0x5f, 0x70, 0x6f
        /* <DEDUP_REMOVED lines=27> */
        /*020e*/ 	.byte	0x3e, 0x3e, 0x5d, 0x00
.L_0:


//--------------------- .nv.shared._ZN7cutlass13device_kernelINS_4fmha6kernel28FmhaKernelTmaWarpSpecializedINS1_10collective30FmhaMainloopTmaWarpSpecializedINS_6half_tEffN4cute5tupleIJNS7_1CILi128EEENS9_ILi64EEENS9_ILi16EEEEEENS8_IJiNS9_ILi1EEENS8_IJiiEEEEEESG_SG_NS4_14ResidualFusionEJNS2_6OptionILNS2_3TagE0ENS9_ILb1EEEEENSI_ILSJ_2ESK_EEEEENS4_15FmhaFwdEpilogueIS6_fNS8_IJSB_SC_SB_EEEEENS2_23PersistentTileSchedulerEJSL_SM_EEEEEvNT_6ParamsE --------------------------
	.section	.nv.shared._ZN7cutlass13device_kernelINS_4fmha6kernel28FmhaKernelTmaWarpSpecializedINS1_10collective30FmhaMainloopTmaWarpSpecializedINS_6half_tEffN4cute5tupleIJNS7_1CILi128EEENS9_ILi64EEENS9_ILi16EEEEEENS8_IJiNS9_ILi1EEENS8_IJiiEEEEEESG_SG_NS4_14ResidualFusionEJNS2_6OptionILNS2_3TagE0ENS9_ILb1EEEEENSI_ILSJ_2ESK_EEEEENS4_15FmhaFwdEpilogueIS6_fNS8_IJSB_SC_SB_EEEEENS2_23PersistentTileSchedulerEJSL_SM_EEEEEvNT_6ParamsE,"aw",@nobits
	.sectionflags	@""
	.align	16
	.zero		1024


//--------------------- .nv.shared.reserved.0     --------------------------
	.section	.nv.shared.reserved.0,"aw",@nobits
	.weak		__nv_reservedSMEM_offset_0_alias
	.size		__nv_reservedSMEM_offset_0_alias, 0, 0
	.other		__nv_reservedSMEM_offset_0_alias,@"STO_CUDA_RESERVED_SHARED STV_DEFAULT"
__nv_reservedSMEM_offset_0_alias:
	.zero		0


//--------------------- .nv.global                --------------------------
	.section	.nv.global,"aw",@nobits
.nv.global:
	.type		_ZN39_INTERNAL_780d99df_4_k_cu_0967748a_33824cute1_E,@object
	.size		_ZN39_INTERNAL_780d99df_4_k_cu_0967748a_33824cute1_E,(_ZN39_INTERNAL_780d99df_4_k_cu_0967748a_33824cuda3std3__45__cpo6cbeginE - _ZN39_INTERNAL_780d99df_4_k_cu_0967748a_33824cute1_E)
_ZN39_INTERNAL_780d99df_4_k_cu_0967748a_33824cute1_E:
	.zero		1
	.type		_ZN39_INTERNAL_780d99df_4_k_cu_0967748a_33824cuda3std3__45__cpo6cbeginE,@object
	.size		_ZN39_INTERNAL_780d99df_4_k_cu_0967748a_33824cuda3std3__45__cpo6cbeginE,(_ZN39_INTERNAL_780d99df_4_k_cu_0967748a_33824cuda3std3__48in_placeE - _ZN39_INTERNAL_780d99df_4_k_cu_0967748a_33824cuda3std3__45__cpo6cbeginE)
_ZN39_INTERNAL_780d99df_4_k_cu_0967748a_33824cuda3std3__45__cpo6cbeginE:
	.zero		1
	.type		_ZN39_INTERNAL_780d99df_4_k_cu_0967748a_33824cuda3std3__48in_placeE,@object
	.size		_ZN39_INTERNAL_780d99df_4_k_cu_0967748a_33824cuda3std3__48in_placeE,(_ZN39_INTERNAL_780d99df_4_k_cu_0967748a_33824cuda3std6ranges3__45__cpo9iter_moveE - _ZN39_INTERNAL_780d99df_4_k_cu_0967748a_33824cuda3std3__48in_placeE)
_ZN39_INTERNAL_780d99df_4_k_cu_0967748a_33824cuda3std3__48in_placeE:
	.zero		1
	.type		_ZN39_INTERNAL_780d99df_4_k_cu_0967748a_33824cuda3std6ranges3__45__cpo9iter_moveE,@object
	.size		_ZN39_INTERNAL_780d99df_4_k_cu_0967748a_33824cuda3std6ranges3__45__cpo9iter_moveE,(_ZN39_INTERNAL_780d99df_4_k_cu_0967748a_33824cuda3std3__45__cpo5beginE - _ZN39_INTERNAL_780d99df_4_k_cu_0967748a_33824cuda3std6ranges3__45__cpo9iter_moveE)
_ZN39_INTERNAL_780d99df_4_k_cu_0967748a_33824cuda3std6ranges3__45__cpo9iter_moveE:
	.zero		1
	.type		_ZN39_INTERNAL_780d99df_4_k_cu_0967748a_33824cuda3std3__45__cpo5beginE,@object
	.size		_ZN39_INTERNAL_780d99df_4_k_cu_0967748a_33824cuda3std3__45__cpo5beginE,(_ZN39_INTERNAL_780d99df_4_k_cu_0967748a_33824cuda3std3__441_GLOBAL__N__780d99df_4_k_cu_0967748a_33826ignoreE - _ZN39_INTERNAL_780d99df_4_k_cu_0967748a_33824cuda3std3__45__cpo5beginE)
_ZN39_INTERNAL_780d99df_4_k_cu_0967748a_33824cuda3std3__45__cpo5beginE:
	.zero		1
	.type		_ZN39_INTERNAL_780d99df_4_k_cu_0967748a_33824cuda3std3__441_GLOBAL__N__780d99df_4_k_cu_0967748a_33826ignoreE,@object
	.size		_ZN39_INTERNAL_780d99df_4_k_cu_0967748a_33824cuda3std3__441_GLOBAL__N__780d99df_4_k_cu_0967748a_33826ignoreE,(_ZN39_INTERNAL_780d99df_4_k_cu_0967748a_33824cute7productE - _ZN39_INTERNAL_780d99df_4_k_cu_0967748a_33824cuda3std3__441_GLOBAL__N__780d99df_4_k_cu_0967748a_33826ignoreE)
_ZN39_INTERNAL_780d99df_4_k_cu_0967748a_33824cuda3std3__441_GLOBAL__N__780d99df_4_k_cu_0967748a_33826ignoreE:
	.zero		1
	.type		_ZN39_INTERNAL_780d99df_4_k_cu_0967748a_33824cute7productE,@object
	.size		_ZN39_INTERNAL_780d99df_4_k_cu_0967748a_33824cute7productE,(_ZN39_INTERNAL_780d99df_4_k_cu_0967748a_33824cuda3std3__45__cpo3endE - _ZN39_INTERNAL_780d99df_4_k_cu_0967748a_33824cute7productE)
_ZN39_INTERNAL_780d99df_4_k_cu_0967748a_33824cute7productE:
	.zero		1
	.type		_ZN39_INTERNAL_780d99df_4_k_cu_0967748a_33824cuda3std3__45__cpo3endE,@object
	.size		_ZN39_INTERNAL_780d99df_4_k_cu_0967748a_33824cuda3std3__45__cpo3endE,(_ZN39_INTERNAL_780d99df_4_k_cu_0967748a_33824cuda3std3__419piecewise_constructE - _ZN39_INTERNAL_780d99df_4_k_cu_0967748a_33824cuda3std3__45__cpo3endE)
_ZN39_INTERNAL_780d99df_4_k_cu_0967748a_33824cuda3std3__45__cpo3endE:
	.zero		1
	.type		_ZN39_INTERNAL_780d99df_4_k_cu_0967748a_33824cuda3std3__419piecewise_constructE,@object
	.size		_ZN39_INTERNAL_780d99df_4_k_cu_0967748a_33824cuda3std3__419piecewise_constructE,(_ZN39_INTERNAL_780d99df_4_k_cu_0967748a_33824cuda3std3__45__cpo4cendE - _ZN39_INTERNAL_780d99df_4_k_cu_0967748a_33824cuda3std3__419piecewise_constructE)
_ZN39_INTERNAL_780d99df_4_k_cu_0967748a_33824cuda3std3__419piecewise_constructE:
	.zero		1
	.type		_ZN39_INTERNAL_780d99df_4_k_cu_0967748a_33824cuda3std3__45__cpo4cendE,@object
	.size		_ZN39_INTERNAL_780d99df_4_k_cu_0967748a_33824cuda3std3__45__cpo4cendE,(_ZN39_INTERNAL_780d99df_4_k_cu_0967748a_33824cuda3std6ranges3__45__cpo4swapE - _ZN39_INTERNAL_780d99df_4_k_cu_0967748a_33824cuda3std3__45__cpo4cendE)
_ZN39_INTERNAL_780d99df_4_k_cu_0967748a_33824cuda3std3__45__cpo4cendE:
	.zero		1
	.type		_ZN39_INTERNAL_780d99df_4_k_cu_0967748a_33824cuda3std6ranges3__45__cpo4swapE,@object
	.size		_ZN39_INTERNAL_780d99df_4_k_cu_0967748a_33824cuda3std6ranges3__45__cpo4swapE,(.L_8 - _ZN39_INTERNAL_780d99df_4_k_cu_0967748a_33824cuda3std6ranges3__45__cpo4swapE)
_ZN39_INTERNAL_780d99df_4_k_cu_0967748a_33824cuda3std6ranges3__45__cpo4swapE:
	.zero		1
.L_8:


//--------------------- .nv.constant0._ZN7cutlass13device_kernelINS_4fmha6kernel28FmhaKernelTmaWarpSpecializedINS1_10collective30FmhaMainloopTmaWarpSpecializedINS_6half_tEffN4cute5tupleIJNS7_1CILi128EEENS9_ILi64EEENS9_ILi16EEEEEENS8_IJiNS9_ILi1EEENS8_IJiiEEEEEESG_SG_NS4_14ResidualFusionEJNS2_6OptionILNS2_3TagE0ENS9_ILb1EEEEENSI_ILSJ_2ESK_EEEEENS4_15FmhaFwdEpilogueIS6_fNS8_IJSB_SC_SB_EEEEENS2_23PersistentTileSchedulerEJSL_SM_EEEEEvNT_6ParamsE --------------------------
	.section	.nv.constant0._ZN7cutlass13device_kernelINS_4fmha6kernel28FmhaKernelTmaWarpSpecializedINS1_10collective30FmhaMainloopTmaWarpSpecializedINS_6half_tEffN4cute5tupleIJNS7_1CILi128EEENS9_ILi64EEENS9_ILi16EEEEEENS8_IJiNS9_ILi1EEENS8_IJiiEEEEEESG_SG_NS4_14ResidualFusionEJNS2_6OptionILNS2_3TagE0ENS9_ILb1EEEEENSI_ILSJ_2ESK_EEEEENS4_15FmhaFwdEpilogueIS6_fNS8_IJSB_SC_SB_EEEEENS2_23PersistentTileSchedulerEJSL_SM_EEEEEvNT_6ParamsE,"a",@progbits
	.sectionflags	@""
	.align	4
.nv.constant0._ZN7cutlass13device_kernelINS_4fmha6kernel28FmhaKernelTmaWarpSpecializedINS1_10collective30FmhaMainloopTmaWarpSpecializedINS_6half_tEffN4cute5tupleIJNS7_1CILi128EEENS9_ILi64EEENS9_ILi16EEEEEENS8_IJiNS9_ILi1EEENS8_IJiiEEEEEESG_SG_NS4_14ResidualFusionEJNS2_6OptionILNS2_3TagE0ENS9_ILb1EEEEENSI_ILSJ_2ESK_EEEEENS4_15FmhaFwdEpilogueIS6_fNS8_IJSB_SC_SB_EEEEENS2_23PersistentTileSchedulerEJSL_SM_EEEEEvNT_6ParamsE:
	.zero		2688


//--------------------- SYMBOLS --------------------------

	.type		.nv.reservedSmem.offset0,@object
	.size		.nv.reservedSmem.offset0,0x4
	.type		__assertfail,@function
